// auto-generated by cutlass_sweep.conv — config: {"arch": "sm_100", "cluster_m": 1, "cluster_n": 1, "conv_kind": "fprop", "dtype": "fp16", "ndim": 2, "tile_k": 32, "tile_m": 64, "tile_n": 64}
#include "cutlass/cutlass.h"
#include "cute/tensor.hpp"
#include "cutlass/kernel_hardware_info.hpp"
#include "cutlass/conv/convolution.h"
#include "cutlass/conv/dispatch_policy.hpp"
#include "cutlass/conv/collective/collective_builder.hpp"
#include "cutlass/conv/kernel/conv_universal.hpp"
#include "cutlass/conv/device/conv_universal_adapter.hpp"
#include "cutlass/epilogue/collective/collective_builder.hpp"

using namespace cute;
using Elem = cutlass::half_t;
using Acc  = float;
using LayoutAB = cutlass::layout::TensorNHWC;
using LayoutC  = cutlass::layout::TensorNHWC;
constexpr auto ConvOp = cutlass::conv::Operator::kFprop;
using TileShape    = Shape<_64, _64, Shape<_32>>;
using ClusterShape = Shape<_1, _1, _1>;

using CollectiveEpilogue = typename cutlass::epilogue::collective::CollectiveBuilder<
    cutlass::arch::Sm100, cutlass::arch::OpClassTensorOp,
    TileShape, ClusterShape,
    cutlass::epilogue::collective::EpilogueTileAuto,
    Acc, Acc,
    Elem, LayoutC, 128 / cutlass::sizeof_bits<Elem>::value,
    Elem, LayoutC, 128 / cutlass::sizeof_bits<Elem>::value,
    cutlass::epilogue::collective::EpilogueScheduleAuto
  >::CollectiveOp;

using CollectiveMainloop = typename cutlass::conv::collective::CollectiveBuilder<
    cutlass::arch::Sm100, cutlass::arch::OpClassTensorOp, ConvOp,
    Elem, LayoutAB, 128 / cutlass::sizeof_bits<Elem>::value,
    Elem, LayoutAB, 128 / cutlass::sizeof_bits<Elem>::value,
    Acc,
    TileShape, ClusterShape,
    cutlass::conv::collective::StageCountAutoCarveout<
        static_cast<int>(sizeof(typename CollectiveEpilogue::SharedStorage))>,
    cutlass::conv::collective::KernelScheduleAuto
  >::CollectiveOp;

using ProblemShape = cutlass::conv::ConvProblemShape<
    ConvOp, CollectiveMainloop::DispatchPolicy::NumSpatialDimensions>;
using ConvKernel = cutlass::conv::kernel::ConvUniversal<
    ProblemShape, CollectiveMainloop, CollectiveEpilogue>;
using Conv = cutlass::conv::device::ConvUniversalAdapter<ConvKernel>;

auto* _anchor = &cutlass::device_kernel<ConvKernel>;


// ===== COMPILED SASS (sm_100a) =====

	.target	sm_100a

	.elftype	@"ET_EXEC"


//--------------------- .note.nv.tkinfo           --------------------------
	.section	.note.nv.tkinfo,"",@"SHT_NOTE"
	.sectionflags	@"SHF_NOTE_NV_TKINFO"
	.tkinfo
        /*0018*/ 	.word	0x00000002
        /*0030*/ 	.string	""
        /*0030*/ 	.string	"ptxas"
        /*0030*/ 	.string	"Cuda compilation tools, release 13.0, V13.0.88"
        /*0030*/ 	.string	"Build cuda_13.0.r13.0/compiler.36424714_0"
        /*0030*/ 	.string	"-arch sm_100a -m 64 "



//--------------------- .note.nv.cuinfo           --------------------------
	.section	.note.nv.cuinfo,"",@"SHT_NOTE"
	.sectionflags	@"SHF_NOTE_NV_CUINFO"
        /*0018*/ 	.short	0x0002
        /*001a*/ 	.short	0x0064
        /*001c*/ 	.short	0x0082
	.zero		2


//--------------------- .nv.info                  --------------------------
	.section	.nv.info,"",@"SHT_CUDA_INFO"
	.align	4


	//----- nvinfo : EIATTR_REGCOUNT
	.align		4
        /*0000*/ 	.byte	0x04, 0x2f
        /*0002*/ 	.short	(.L_19 - .L_18)
	.align		4
.L_18:
        /*0004*/ 	.word	index@(_ZN7cutlass13device_kernelINS_4conv6kernel13ConvUniversalINS1_16ConvProblemShapeILNS1_8OperatorE0ELi2EEENS1_10collective14CollectiveConvINS1_47MainloopSm100TmaUmmaWarpSpecializedImplicitGemmILS5_0ELi26ELi2ELi1ELi2EN4cute5tupleIJNSA_1CILi1EEESD_SD_EEEEENSB_IJNSC_ILi64EEESG_NSB_IJNSC_ILi32EEEEEEEEENS_6half_tESK_NSA_8TiledMMAINSA_8MMA_AtomIJNSA_20SM100_MMA_F16BF16_SSISK_SK_fLi64ELi64ELNSA_4UMMA5MajorE0ELSP_0ELNSO_7ScaleInE0ELSQ_0EEEEEENSA_6LayoutISE_NSB_IJNSC_ILi0EEESU_SU_EEEEENSB_IJNSA_10UnderscoreESX_SX_EEEEENS7_6detail27Sm100ImplicitGemmTileTraitsINSA_20SM90_TMA_LOAD_IM2COLENSA_14ComposedLayoutINSA_7SwizzleILi2ELi4ELi3EEENSA_18smem_ptr_flag_bitsILi16EEENST_INSB_IJNSC_ILi8EEESH_EEENSB_IJSH_SD_EEEEEEEvEENS11_INSA_13SM90_TMA_LOADES1C_vEEEENS_8epilogue10collective18CollectiveEpilogueINS1H_23Sm100TmaWarpSpecializedILi3ELi2ELi16ELb1ELb0EEEJSJ_NSB_IJNST_ISG_SD_EENST_ISH_SD_EEEEESK_NSB_IJNSB_IJlllEEESD_SU_EEESK_S1Q_NS1H_6fusion15FusionCallbacksIS1L_NS1R_17LinearCombinationISK_fSK_fLNS_15FloatRoundStyleE2EEESJ_S1O_JEEENSA_5SM1004TMEM4LOAD26SM100_TMEM_LOAD_16dp256b4xES12_S1C_NSA_17SM75_U32x4_LDSM_NENSA_21SM90_TMA_STORE_IM2COLES1C_NSA_17SM90_U32x4_STSM_NENSA_39AutoVectorizingCopyWithAssumedAlignmentILi128EEEEEEvvEEEEvNT_6ParamsE)
        /*0008*/ 	.word	0x00000060


	//----- nvinfo : EIATTR_FRAME_SIZE
	.align		4
.L_19:
        /*000c*/ 	.byte	0x04, 0x11
        /*000e*/ 	.short	(.L_21 - .L_20)
	.align		4
.L_20:
        /*0010*/ 	.word	index@($__internal_2_$__cuda_sm10x_tcgen05_guardrail_trap_unallocated_columns_being_dealloced)
        /*0014*/ 	.word	0x00000008


	//----- nvinfo : EIATTR_FRAME_SIZE
	.align		4
.L_21:
        /*0018*/ 	.byte	0x04, 0x11
        /*001a*/ 	.short	(.L_23 - .L_22)
	.align		4
.L_22:
        /*001c*/ 	.word	index@($__internal_1_$__cuda_sm10x_tcgen05_guardrail_trap_phase_invalid_during_alloc)
        /*0020*/ 	.word	0x00000008


	//----- nvinfo : EIATTR_FRAME_SIZE
	.align		4
.L_23:
        /*0024*/ 	.byte	0x04, 0x11
        /*0026*/ 	.short	(.L_25 - .L_24)
	.align		4
.L_24:
        /*0028*/ 	.word	index@($__internal_0_$__cuda_sm10x_tcgen05_guardrail_trap_col_being_dealloced_not_returned_by_alloc)
        /*002c*/ 	.word	0x00000008


	//----- nvinfo : EIATTR_FRAME_SIZE
	.align		4
.L_25:
        /*0030*/ 	.byte	0x04, 0x11
        /*0032*/ 	.short	(.L_27 - .L_26)
	.align		4
.L_26:
        /*0034*/ 	.word	index@(_ZN7cutlass13device_kernelINS_4conv6kernel13ConvUniversalINS1_16ConvProblemShapeILNS1_8OperatorE0ELi2EEENS1_10collective14CollectiveConvINS1_47MainloopSm100TmaUmmaWarpSpecializedImplicitGemmILS5_0ELi26ELi2ELi1ELi2EN4cute5tupleIJNSA_1CILi1EEESD_SD_EEEEENSB_IJNSC_ILi64EEESG_NSB_IJNSC_ILi32EEEEEEEEENS_6half_tESK_NSA_8TiledMMAINSA_8MMA_AtomIJNSA_20SM100_MMA_F16BF16_SSISK_SK_fLi64ELi64ELNSA_4UMMA5MajorE0ELSP_0ELNSO_7ScaleInE0ELSQ_0EEEEEENSA_6LayoutISE_NSB_IJNSC_ILi0EEESU_SU_EEEEENSB_IJNSA_10UnderscoreESX_SX_EEEEENS7_6detail27Sm100ImplicitGemmTileTraitsINSA_20SM90_TMA_LOAD_IM2COLENSA_14ComposedLayoutINSA_7SwizzleILi2ELi4ELi3EEENSA_18smem_ptr_flag_bitsILi16EEENST_INSB_IJNSC_ILi8EEESH_EEENSB_IJSH_SD_EEEEEEEvEENS11_INSA_13SM90_TMA_LOADES1C_vEEEENS_8epilogue10collective18CollectiveEpilogueINS1H_23Sm100TmaWarpSpecializedILi3ELi2ELi16ELb1ELb0EEEJSJ_NSB_IJNST_ISG_SD_EENST_ISH_SD_EEEEESK_NSB_IJNSB_IJlllEEESD_SU_EEESK_S1Q_NS1H_6fusion15FusionCallbacksIS1L_NS1R_17LinearCombinationISK_fSK_fLNS_15FloatRoundStyleE2EEESJ_S1O_JEEENSA_5SM1004TMEM4LOAD26SM100_TMEM_LOAD_16dp256b4xES12_S1C_NSA_17SM75_U32x4_LDSM_NENSA_21SM90_TMA_STORE_IM2COLES1C_NSA_17SM90_U32x4_STSM_NENSA_39AutoVectorizingCopyWithAssumedAlignmentILi128EEEEEEvvEEEEvNT_6ParamsE)
        /*0038*/ 	.word	0x00000008


	//----- nvinfo : EIATTR_MIN_STACK_SIZE
	.align		4
.L_27:
        /*003c*/ 	.byte	0x04, 0x12
        /*003e*/ 	.short	(.L_29 - .L_28)
	.align		4
.L_28:
        /*0040*/ 	.word	index@(_ZN7cutlass13device_kernelINS_4conv6kernel13ConvUniversalINS1_16ConvProblemShapeILNS1_8OperatorE0ELi2EEENS1_10collective14CollectiveConvINS1_47MainloopSm100TmaUmmaWarpSpecializedImplicitGemmILS5_0ELi26ELi2ELi1ELi2EN4cute5tupleIJNSA_1CILi1EEESD_SD_EEEEENSB_IJNSC_ILi64EEESG_NSB_IJNSC_ILi32EEEEEEEEENS_6half_tESK_NSA_8TiledMMAINSA_8MMA_AtomIJNSA_20SM100_MMA_F16BF16_SSISK_SK_fLi64ELi64ELNSA_4UMMA5MajorE0ELSP_0ELNSO_7ScaleInE0ELSQ_0EEEEEENSA_6LayoutISE_NSB_IJNSC_ILi0EEESU_SU_EEEEENSB_IJNSA_10UnderscoreESX_SX_EEEEENS7_6detail27Sm100ImplicitGemmTileTraitsINSA_20SM90_TMA_LOAD_IM2COLENSA_14ComposedLayoutINSA_7SwizzleILi2ELi4ELi3EEENSA_18smem_ptr_flag_bitsILi16EEENST_INSB_IJNSC_ILi8EEESH_EEENSB_IJSH_SD_EEEEEEEvEENS11_INSA_13SM90_TMA_LOADES1C_vEEEENS_8epilogue10collective18CollectiveEpilogueINS1H_23Sm100TmaWarpSpecializedILi3ELi2ELi16ELb1ELb0EEEJSJ_NSB_IJNST_ISG_SD_EENST_ISH_SD_EEEEESK_NSB_IJNSB_IJlllEEESD_SU_EEESK_S1Q_NS1H_6fusion15FusionCallbacksIS1L_NS1R_17LinearCombinationISK_fSK_fLNS_15FloatRoundStyleE2EEESJ_S1O_JEEENSA_5SM1004TMEM4LOAD26SM100_TMEM_LOAD_16dp256b4xES12_S1C_NSA_17SM75_U32x4_LDSM_NENSA_21SM90_TMA_STORE_IM2COLES1C_NSA_17SM90_U32x4_STSM_NENSA_39AutoVectorizingCopyWithAssumedAlignmentILi128EEEEEEvvEEEEvNT_6ParamsE)
        /*0044*/ 	.word	0x00000008
.L_29:


//--------------------- .nv.compat                --------------------------
	.section	.nv.compat,"",@"SHT_CUDA_COMPAT_INFO"
	.align	4
        /*0000*/ 	.byte	0x02, 0x09, 0x01, 0x00, 0x02, 0x02, 0x02, 0x00, 0x02, 0x05, 0x05, 0x00, 0x03, 0x07, 0x01, 0x01
        /*0010*/ 	.byte	0x02, 0x03, 0x01, 0x00, 0x02, 0x06, 0x01, 0x00, 0x04, 0x0b, 0x08, 0x00, 0x09, 0x00, 0x00, 0x00
        /*0020*/ 	.byte	0x00, 0x00, 0x00, 0x00


//--------------------- .nv.info._ZN7cutlass13device_kernelINS_4conv6kernel13ConvUniversalINS1_16ConvProblemShapeILNS1_8OperatorE0ELi2EEENS1_10collective14CollectiveConvINS1_47MainloopSm100TmaUmmaWarpSpecializedImplicitGemmILS5_0ELi26ELi2ELi1ELi2EN4cute5tupleIJNSA_1CILi1EEESD_SD_EEEEENSB_IJNSC_ILi64EEESG_NSB_IJNSC_ILi32EEEEEEEEENS_6half_tESK_NSA_8TiledMMAINSA_8MMA_AtomIJNSA_20SM100_MMA_F16BF16_SSISK_SK_fLi64ELi64ELNSA_4UMMA5MajorE0ELSP_0ELNSO_7ScaleInE0ELSQ_0EEEEEENSA_6LayoutISE_NSB_IJNSC_ILi0EEESU_SU_EEEEENSB_IJNSA_10UnderscoreESX_SX_EEEEENS7_6detail27Sm100ImplicitGemmTileTraitsINSA_20SM90_TMA_LOAD_IM2COLENSA_14ComposedLayoutINSA_7SwizzleILi2ELi4ELi3EEENSA_18smem_ptr_flag_bitsILi16EEENST_INSB_IJNSC_ILi8EEESH_EEENSB_IJSH_SD_EEEEEEEvEENS11_INSA_13SM90_TMA_LOADES1C_vEEEENS_8epilogue10collective18CollectiveEpilogueINS1H_23Sm100TmaWarpSpecializedILi3ELi2ELi16ELb1ELb0EEEJSJ_NSB_IJNST_ISG_SD_EENST_ISH_SD_EEEEESK_NSB_IJNSB_IJlllEEESD_SU_EEESK_S1Q_NS1H_6fusion15FusionCallbacksIS1L_NS1R_17LinearCombinationISK_fSK_fLNS_15FloatRoundStyleE2EEESJ_S1O_JEEENSA_5SM1004TMEM4LOAD26SM100_TMEM_LOAD_16dp256b4xES12_S1C_NSA_17SM75_U32x4_LDSM_NENSA_21SM90_TMA_STORE_IM2COLES1C_NSA_17SM90_U32x4_STSM_NENSA_39AutoVectorizingCopyWithAssumedAlignmentILi128EEEEEEvvEEEEvNT_6ParamsE --------------------------
	.section	.nv.info._ZN7cutlass13device_kernelINS_4conv6kernel13ConvUniversalINS1_16ConvProblemShapeILNS1_8OperatorE0ELi2EEENS1_10collective14CollectiveConvINS1_47MainloopSm100TmaUmmaWarpSpecializedImplicitGemmILS5_0ELi26ELi2ELi1ELi2EN4cute5tupleIJNSA_1CILi1EEESD_SD_EEEEENSB_IJNSC_ILi64EEESG_NSB_IJNSC_ILi32EEEEEEEEENS_6half_tESK_NSA_8TiledMMAINSA_8MMA_AtomIJNSA_20SM100_MMA_F16BF16_SSISK_SK_fLi64ELi64ELNSA_4UMMA5MajorE0ELSP_0ELNSO_7ScaleInE0ELSQ_0EEEEEENSA_6LayoutISE_NSB_IJNSC_ILi0EEESU_SU_EEEEENSB_IJNSA_10UnderscoreESX_SX_EEEEENS7_6detail27Sm100ImplicitGemmTileTraitsINSA_20SM90_TMA_LOAD_IM2COLENSA_14ComposedLayoutINSA_7SwizzleILi2ELi4ELi3EEENSA_18smem_ptr_flag_bitsILi16EEENST_INSB_IJNSC_ILi8EEESH_EEENSB_IJSH_SD_EEEEEEEvEENS11_INSA_13SM90_TMA_LOADES1C_vEEEENS_8epilogue10collective18CollectiveEpilogueINS1H_23Sm100TmaWarpSpecializedILi3ELi2ELi16ELb1ELb0EEEJSJ_NSB_IJNST_ISG_SD_EENST_ISH_SD_EEEEESK_NSB_IJNSB_IJlllEEESD_SU_EEESK_S1Q_NS1H_6fusion15FusionCallbacksIS1L_NS1R_17LinearCombinationISK_fSK_fLNS_15FloatRoundStyleE2EEESJ_S1O_JEEENSA_5SM1004TMEM4LOAD26SM100_TMEM_LOAD_16dp256b4xES12_S1C_NSA_17SM75_U32x4_LDSM_NENSA_21SM90_TMA_STORE_IM2COLES1C_NSA_17SM90_U32x4_STSM_NENSA_39AutoVectorizingCopyWithAssumedAlignmentILi128EEEEEEvvEEEEvNT_6ParamsE,"",@"SHT_CUDA_INFO"
	.sectionflags	@""
	.align	4


	//----- nvinfo : EIATTR_CUDA_API_VERSION
	.align		4
        /*0000*/ 	.byte	0x04, 0x37
        /*0002*/ 	.short	(.L_31 - .L_30)
.L_30:
        /*0004*/ 	.word	0x00000082


	//----- nvinfo : EIATTR_KPARAM_INFO
	.align		4
.L_31:
        /*0008*/ 	.byte	0x04, 0x17
        /*000a*/ 	.short	(.L_33 - .L_32)
.L_32:
        /*000c*/ 	.word	0x00000000
        /*0010*/ 	.short	0x0000
        /*0012*/ 	.short	0x0000
        /*0014*/ 	.byte	0x00, 0xf0, 0x01, 0x20


	//----- nvinfo : EIATTR_AT_ENTRY_FRAGMENTS
	.align		4
.L_33:
        /*0018*/ 	.byte	0x04, 0x4f
        /*001a*/ 	.short	(.L_35 - .L_34)


	//   ....[0]....
.L_34:
        /*001c*/ 	.word	0x00000006


	//----- nvinfo : EIATTR_RESERVED_SMEM_USED
	.align		4
.L_35:
        /*0020*/ 	.byte	0x01, 0x41
	.zero		2


	//----- nvinfo : EIATTR_SPARSE_MMA_MASK
	.align		4
        /*0024*/ 	.byte	0x03, 0x50
        /*0026*/ 	.short	0x0000


	//----- nvinfo : EIATTR_TCGEN05_1CTA_USED
	.align		4
        /*0028*/ 	.byte	0x01, 0x51
	.zero		2


	//----- nvinfo : EIATTR_MAXREG_COUNT
	.align		4
        /*002c*/ 	.byte	0x03, 0x1b
        /*002e*/ 	.short	0x00ff


	//----- nvinfo : EIATTR_NUM_BARRIERS
	.align		4
        /*0030*/ 	.byte	0x02, 0x4c
        /*0032*/ 	.byte	0x07
	.zero		1


	//----- nvinfo : EIATTR_EXTERNS
	.align		4
        /*0034*/ 	.byte	0x04, 0x0f
        /*0036*/ 	.short	(.L_37 - .L_36)


	//   ....[0]....
	.align		4
.L_36:
        /*0038*/ 	.word	index@(__assertfail)


	//----- nvinfo : EIATTR_MERCURY_ISA_VERSION
	.align		4
.L_37:
        /*003c*/ 	.byte	0x03, 0x5f
        /*003e*/ 	.short	0x0101


	//----- nvinfo : EIATTR_INT_WARP_WIDE_INSTR_OFFSETS
	.align		4
        /*0040*/ 	.byte	0x04, 0x31
        /*0042*/ 	.short	(.L_39 - .L_38)


	//   ....[0]....
.L_38:
        /*0044*/ 	.word	0x00004850


	//   ....[1]....
        /*0048*/ 	.word	0x00004870


	//   ....[2]....
        /*004c*/ 	.word	0x000048a0


	//   ....[3]....
        /*0050*/ 	.word	0x00005300


	//   ....[4]....
        /*0054*/ 	.word	0x00005370


	//   ....[5]....
        /*0058*/ 	.word	0x000055b0


	//   ....[6]....
        /*005c*/ 	.word	0x000055e0


	//----- nvinfo : EIATTR_COOP_GROUP_MASK_REGIDS
	.align		4
.L_39:
        /*0060*/ 	.byte	0x04, 0x29
        /*0062*/ 	.short	(.L_41 - .L_40)


	//   ....[0]....
.L_40:
        /*0064*/ 	.word	0xffffffff


	//   ....[1]....
        /*0068*/ 	.word	0xffffffff


	//   ....[2]....
        /*006c*/ 	.word	0xffffffff


	//   ....[3]....
        /*0070*/ 	.word	0xffffffff


	//   ....[4]....
        /*0074*/ 	.word	0xffffffff


	//   ....[5]....
        /*0078*/ 	.word	0xffffffff


	//   ....[6]....
        /*007c*/ 	.word	0xffffffff


	//   ....[7]....
        /*0080*/ 	.word	0xffffffff


	//   ....[8]....
        /*0084*/ 	.word	0xffffffff


	//   ....[9]....
        /*0088*/ 	.word	0xffffffff


	//   ....[10]....
        /*008c*/ 	.word	0xffffffff


	//   ....[11]....
        /*0090*/ 	.word	0xffffffff


	//----- nvinfo : EIATTR_COOP_GROUP_INSTR_OFFSETS
	.align		4
.L_41:
        /*0094*/ 	.byte	0x04, 0x28
        /*0096*/ 	.short	(.L_43 - .L_42)


	//   ....[0]....
.L_42:
        /*0098*/ 	.word	0x000000a0


	//   ....[1]....
        /*009c*/ 	.word	0x00000510


	//   ....[2]....
        /*00a0*/ 	.word	0x00000970


	//   ....[3]....
        /*00a4*/ 	.word	0x00000af0


	//   ....[4]....
        /*00a8*/ 	.word	0x00000bf0


	//   ....[5]....
        /*00ac*/ 	.word	0x00000d40


	//   ....[6]....
        /*00b0*/ 	.word	0x000023c0


	//   ....[7]....
        /*00b4*/ 	.word	0x00003cb0


	//   ....[8]....
        /*00b8*/ 	.word	0x00003ec0


	//   ....[9]....
        /*00bc*/ 	.word	0x00003ef0


	//   ....[10]....
        /*00c0*/ 	.word	0x00004730


	//   ....[11]....
        /*00c4*/ 	.word	0x00004970


	//----- nvinfo : EIATTR_VRC_CTA_INIT_COUNT
	.align		4
.L_43:
        /*00c8*/ 	.byte	0x02, 0x4a
        /*00ca*/ 	.byte	0x80
	.zero		1


	//----- nvinfo : EIATTR_SYSCALL_OFFSETS
	.align		4
        /*00cc*/ 	.byte	0x04, 0x46
        /*00ce*/ 	.short	(.L_45 - .L_44)


	//   ....[0]....
.L_44:
        /*00d0*/ 	.word	0x000062c0


	//   ....[1]....
        /*00d4*/ 	.word	0x000063b0


	//   ....[2]....
        /*00d8*/ 	.word	0x00006b90


	//   ....[3]....
        /*00dc*/ 	.word	0x00007500


	//----- nvinfo : EIATTR_MBARRIER_INSTR_OFFSETS
	.align		4
.L_45:
        /*00e0*/ 	.byte	0x04, 0x39
        /*00e2*/ 	.short	(.L_47 - .L_46)


	//   ....[0]....
.L_46:
        /*00e4*/ 	.word	0x00000610
        /*00e8*/ 	.word	0x000000ff
        /*00ec*/ 	.word	0x00000000
        /*00f0*/ 	.short	0x0100
        /*00f2*/ 	.byte	0x05
	.zero		1


	//   ....[1]....
        /*00f4*/ 	.word	0x00000620
        /*00f8*/ 	.word	0x000000ff
        /*00fc*/ 	.word	0x000000d0
        /*0100*/ 	.short	0x0100
        /*0102*/ 	.byte	0x05
	.zero		1


	//   ....[2]....
        /*0104*/ 	.word	0x00000630
        /*0108*/ 	.word	0x000000ff
        /*010c*/ 	.word	0x00000008
        /*0110*/ 	.short	0x0100
        /*0112*/ 	.byte	0x05
	.zero		1


	//   ....[3]....
        /*0114*/ 	.word	0x00000640
        /*0118*/ 	.word	0x000000ff
        /*011c*/ 	.word	0x000000d8
        /*0120*/ 	.short	0x0100
        /*0122*/ 	.byte	0x05
	.zero		1


	//   ....[4]....
        /*0124*/ 	.word	0x00000650
        /*0128*/ 	.word	0x000000ff
        /*012c*/ 	.word	0x00000010
        /*0130*/ 	.short	0x0100
        /*0132*/ 	.byte	0x05
	.zero		1


	//   ....[5]....
        /*0134*/ 	.word	0x00000660
        /*0138*/ 	.word	0x000000ff
        /*013c*/ 	.word	0x000000e0
        /*0140*/ 	.short	0x0100
        /*0142*/ 	.byte	0x05
	.zero		1


	//   ....[6]....
        /*0144*/ 	.word	0x00000670
        /*0148*/ 	.word	0x000000ff
        /*014c*/ 	.word	0x00000018
        /*0150*/ 	.short	0x0100
        /*0152*/ 	.byte	0x05
	.zero		1


	//   ....[7]....
        /*0154*/ 	.word	0x00000680
        /*0158*/ 	.word	0x000000ff
        /*015c*/ 	.word	0x000000e8
        /*0160*/ 	.short	0x0100
        /*0162*/ 	.byte	0x05
	.zero		1


	//   ....[8]....
        /*0164*/ 	.word	0x00000690
        /*0168*/ 	.word	0x000000ff
        /*016c*/ 	.word	0x00000020
        /*0170*/ 	.short	0x0100
        /*0172*/ 	.byte	0x05
	.zero		1


	//   ....[9]....
        /*0174*/ 	.word	0x000006a0
        /*0178*/ 	.word	0x000000ff
        /*017c*/ 	.word	0x000000f0
        /*0180*/ 	.short	0x0100
        /*0182*/ 	.byte	0x05
	.zero		1


	//   ....[10]....
        /*0184*/ 	.word	0x000006b0
        /*0188*/ 	.word	0x000000ff
        /*018c*/ 	.word	0x00000028
        /*0190*/ 	.short	0x0100
        /*0192*/ 	.byte	0x05
	.zero		1


	//   ....[11]....
        /*0194*/ 	.word	0x000006c0
        /*0198*/ 	.word	0x000000ff
        /*019c*/ 	.word	0x000000f8
        /*01a0*/ 	.short	0x0100
        /*01a2*/ 	.byte	0x05
	.zero		1


	//   ....[12]....
        /*01a4*/ 	.word	0x000006d0
        /*01a8*/ 	.word	0x000000ff
        /*01ac*/ 	.word	0x00000030
        /*01b0*/ 	.short	0x0100
        /*01b2*/ 	.byte	0x05
	.zero		1


	//   ....[13]....
        /*01b4*/ 	.word	0x000006e0
        /*01b8*/ 	.word	0x000000ff
        /*01bc*/ 	.word	0x00000100
        /*01c0*/ 	.short	0x0100
        /*01c2*/ 	.byte	0x05
	.zero		1


	//   ....[14]....
        /*01c4*/ 	.word	0x000006f0
        /*01c8*/ 	.word	0x000000ff
        /*01cc*/ 	.word	0x00000038
        /*01d0*/ 	.short	0x0100
        /*01d2*/ 	.byte	0x05
	.zero		1


	//   ....[15]....
        /*01d4*/ 	.word	0x00000700
        /*01d8*/ 	.word	0x000000ff
        /*01dc*/ 	.word	0x00000108
        /*01e0*/ 	.short	0x0100
        /*01e2*/ 	.byte	0x05
	.zero		1


	//   ....[16]....
        /*01e4*/ 	.word	0x00000710
        /*01e8*/ 	.word	0x000000ff
        /*01ec*/ 	.word	0x00000040
        /*01f0*/ 	.short	0x0100
        /*01f2*/ 	.byte	0x05
	.zero		1


	//   ....[17]....
        /*01f4*/ 	.word	0x00000720
        /*01f8*/ 	.word	0x000000ff
        /*01fc*/ 	.word	0x00000110
        /*0200*/ 	.short	0x0100
        /*0202*/ 	.byte	0x05
	.zero		1


	//   ....[18]....
        /*0204*/ 	.word	0x00000730
        /*0208*/ 	.word	0x000000ff
        /*020c*/ 	.word	0x00000048
        /*0210*/ 	.short	0x0100
        /*0212*/ 	.byte	0x05
	.zero		1


	//   ....[19]....
        /*0214*/ 	.word	0x00000740
        /*0218*/ 	.word	0x000000ff
        /*021c*/ 	.word	0x00000118
        /*0220*/ 	.short	0x0100
        /*0222*/ 	.byte	0x05
	.zero		1


	//   ....[20]....
        /*0224*/ 	.word	0x00000750
        /*0228*/ 	.word	0x000000ff
        /*022c*/ 	.word	0x00000050
        /*0230*/ 	.short	0x0100
        /*0232*/ 	.byte	0x05
	.zero		1


	//   ....[21]....
        /*0234*/ 	.word	0x00000760
        /*0238*/ 	.word	0x000000ff
        /*023c*/ 	.word	0x00000120
        /*0240*/ 	.short	0x0100
        /*0242*/ 	.byte	0x05
	.zero		1


	//   ....[22]....
        /*0244*/ 	.word	0x00000770
        /*0248*/ 	.word	0x000000ff
        /*024c*/ 	.word	0x00000058
        /*0250*/ 	.short	0x0100
        /*0252*/ 	.byte	0x05
	.zero		1


	//   ....[23]....
        /*0254*/ 	.word	0x00000780
        /*0258*/ 	.word	0x000000ff
        /*025c*/ 	.word	0x00000128
        /*0260*/ 	.short	0x0100
        /*0262*/ 	.byte	0x05
	.zero		1


	//   ....[24]....
        /*0264*/ 	.word	0x00000790
        /*0268*/ 	.word	0x000000ff
        /*026c*/ 	.word	0x00000060
        /*0270*/ 	.short	0x0100
        /*0272*/ 	.byte	0x05
	.zero		1


	//   ....[25]....
        /*0274*/ 	.word	0x000007a0
        /*0278*/ 	.word	0x000000ff
        /*027c*/ 	.word	0x00000130
        /*0280*/ 	.short	0x0100
        /*0282*/ 	.byte	0x05
	.zero		1


	//   ....[26]....
        /*0284*/ 	.word	0x000007b0
        /*0288*/ 	.word	0x000000ff
        /*028c*/ 	.word	0x00000068
        /*0290*/ 	.short	0x0100
        /*0292*/ 	.byte	0x05
	.zero		1


	//   ....[27]....
        /*0294*/ 	.word	0x000007c0
        /*0298*/ 	.word	0x000000ff
        /*029c*/ 	.word	0x00000138
        /*02a0*/ 	.short	0x0100
        /*02a2*/ 	.byte	0x05
	.zero		1


	//   ....[28]....
        /*02a4*/ 	.word	0x000007d0
        /*02a8*/ 	.word	0x000000ff
        /*02ac*/ 	.word	0x00000070
        /*02b0*/ 	.short	0x0100
        /*02b2*/ 	.byte	0x05
	.zero		1


	//   ....[29]....
        /*02b4*/ 	.word	0x000007e0
        /*02b8*/ 	.word	0x000000ff
        /*02bc*/ 	.word	0x00000140
        /*02c0*/ 	.short	0x0100
        /*02c2*/ 	.byte	0x05
	.zero		1


	//   ....[30]....
        /*02c4*/ 	.word	0x000007f0
        /*02c8*/ 	.word	0x000000ff
        /*02cc*/ 	.word	0x00000078
        /*02d0*/ 	.short	0x0100
        /*02d2*/ 	.byte	0x05
	.zero		1


	//   ....[31]....
        /*02d4*/ 	.word	0x00000800
        /*02d8*/ 	.word	0x000000ff
        /*02dc*/ 	.word	0x00000148
        /*02e0*/ 	.short	0x0100
        /*02e2*/ 	.byte	0x05
	.zero		1


	//   ....[32]....
        /*02e4*/ 	.word	0x00000810
        /*02e8*/ 	.word	0x000000ff
        /*02ec*/ 	.word	0x00000080
        /*02f0*/ 	.short	0x0100
        /*02f2*/ 	.byte	0x05
	.zero		1


	//   ....[33]....
        /*02f4*/ 	.word	0x00000820
        /*02f8*/ 	.word	0x000000ff
        /*02fc*/ 	.word	0x00000150
        /*0300*/ 	.short	0x0100
        /*0302*/ 	.byte	0x05
	.zero		1


	//   ....[34]....
        /*0304*/ 	.word	0x00000830
        /*0308*/ 	.word	0x000000ff
        /*030c*/ 	.word	0x00000088
        /*0310*/ 	.short	0x0100
        /*0312*/ 	.byte	0x05
	.zero		1


	//   ....[35]....
        /*0314*/ 	.word	0x00000840
        /*0318*/ 	.word	0x000000ff
        /*031c*/ 	.word	0x00000158
        /*0320*/ 	.short	0x0100
        /*0322*/ 	.byte	0x05
	.zero		1


	//   ....[36]....
        /*0324*/ 	.word	0x00000850
        /*0328*/ 	.word	0x000000ff
        /*032c*/ 	.word	0x00000090
        /*0330*/ 	.short	0x0100
        /*0332*/ 	.byte	0x05
	.zero		1


	//   ....[37]....
        /*0334*/ 	.word	0x00000860
        /*0338*/ 	.word	0x000000ff
        /*033c*/ 	.word	0x00000160
        /*0340*/ 	.short	0x0100
        /*0342*/ 	.byte	0x05
	.zero		1


	//   ....[38]....
        /*0344*/ 	.word	0x00000870
        /*0348*/ 	.word	0x000000ff
        /*034c*/ 	.word	0x00000098
        /*0350*/ 	.short	0x0100
        /*0352*/ 	.byte	0x05
	.zero		1


	//   ....[39]....
        /*0354*/ 	.word	0x00000880
        /*0358*/ 	.word	0x000000ff
        /*035c*/ 	.word	0x00000168
        /*0360*/ 	.short	0x0100
        /*0362*/ 	.byte	0x05
	.zero		1


	//   ....[40]....
        /*0364*/ 	.word	0x00000890
        /*0368*/ 	.word	0x000000ff
        /*036c*/ 	.word	0x000000a0
        /*0370*/ 	.short	0x0100
        /*0372*/ 	.byte	0x05
	.zero		1


	//   ....[41]....
        /*0374*/ 	.word	0x000008a0
        /*0378*/ 	.word	0x000000ff
        /*037c*/ 	.word	0x00000170
        /*0380*/ 	.short	0x0100
        /*0382*/ 	.byte	0x05
	.zero		1


	//   ....[42]....
        /*0384*/ 	.word	0x000008b0
        /*0388*/ 	.word	0x000000ff
        /*038c*/ 	.word	0x000000a8
        /*0390*/ 	.short	0x0100
        /*0392*/ 	.byte	0x05
	.zero		1


	//   ....[43]....
        /*0394*/ 	.word	0x000008c0
        /*0398*/ 	.word	0x000000ff
        /*039c*/ 	.word	0x00000178
        /*03a0*/ 	.short	0x0100
        /*03a2*/ 	.byte	0x05
	.zero		1


	//   ....[44]....
        /*03a4*/ 	.word	0x000008d0
        /*03a8*/ 	.word	0x000000ff
        /*03ac*/ 	.word	0x000000b0
        /*03b0*/ 	.short	0x0100
        /*03b2*/ 	.byte	0x05
	.zero		1


	//   ....[45]....
        /*03b4*/ 	.word	0x000008e0
        /*03b8*/ 	.word	0x000000ff
        /*03bc*/ 	.word	0x00000180
        /*03c0*/ 	.short	0x0100
        /*03c2*/ 	.byte	0x05
	.zero		1


	//   ....[46]....
        /*03c4*/ 	.word	0x000008f0
        /*03c8*/ 	.word	0x000000ff
        /*03cc*/ 	.word	0x000000b8
        /*03d0*/ 	.short	0x0100
        /*03d2*/ 	.byte	0x05
	.zero		1


	//   ....[47]....
        /*03d4*/ 	.word	0x00000900
        /*03d8*/ 	.word	0x000000ff
        /*03dc*/ 	.word	0x00000188
        /*03e0*/ 	.short	0x0100
        /*03e2*/ 	.byte	0x05
	.zero		1


	//   ....[48]....
        /*03e4*/ 	.word	0x00000910
        /*03e8*/ 	.word	0x000000ff
        /*03ec*/ 	.word	0x000000c0
        /*03f0*/ 	.short	0x0100
        /*03f2*/ 	.byte	0x05
	.zero		1


	//   ....[49]....
        /*03f4*/ 	.word	0x00000920
        /*03f8*/ 	.word	0x000000ff
        /*03fc*/ 	.word	0x00000190
        /*0400*/ 	.short	0x0100
        /*0402*/ 	.byte	0x05
	.zero		1


	//   ....[50]....
        /*0404*/ 	.word	0x00000930
        /*0408*/ 	.word	0x000000ff
        /*040c*/ 	.word	0x000000c8
        /*0410*/ 	.short	0x0100
        /*0412*/ 	.byte	0x05
	.zero		1


	//   ....[51]....
        /*0414*/ 	.word	0x00000940
        /*0418*/ 	.word	0x000000ff
        /*041c*/ 	.word	0x00000198
        /*0420*/ 	.short	0x0100
        /*0422*/ 	.byte	0x05
	.zero		1


	//   ....[52]....
        /*0424*/ 	.word	0x00000a80
        /*0428*/ 	.word	0x000000ff
        /*042c*/ 	.word	0x000001a0
        /*0430*/ 	.short	0x0100
        /*0432*/ 	.byte	0x07
	.zero		1


	//   ....[53]....
        /*0434*/ 	.word	0x00000a90
        /*0438*/ 	.word	0x000000ff
        /*043c*/ 	.word	0x000001b8
        /*0440*/ 	.short	0x0100
        /*0442*/ 	.byte	0x07
	.zero		1


	//   ....[54]....
        /*0444*/ 	.word	0x00000aa0
        /*0448*/ 	.word	0x000000ff
        /*044c*/ 	.word	0x000001a8
        /*0450*/ 	.short	0x0100
        /*0452*/ 	.byte	0x07
	.zero		1


	//   ....[55]....
        /*0454*/ 	.word	0x00000ab0
        /*0458*/ 	.word	0x000000ff
        /*045c*/ 	.word	0x000001c0
        /*0460*/ 	.short	0x0100
        /*0462*/ 	.byte	0x07
	.zero		1


	//   ....[56]....
        /*0464*/ 	.word	0x00000ac0
        /*0468*/ 	.word	0x000000ff
        /*046c*/ 	.word	0x000001b0
        /*0470*/ 	.short	0x0100
        /*0472*/ 	.byte	0x07
	.zero		1


	//   ....[57]....
        /*0474*/ 	.word	0x00000ad0
        /*0478*/ 	.word	0x000000ff
        /*047c*/ 	.word	0x000001c8
        /*0480*/ 	.short	0x0100
        /*0482*/ 	.byte	0x07
	.zero		1


	//   ....[58]....
        /*0484*/ 	.word	0x00000bc0
        /*0488*/ 	.word	0x000000ff
        /*048c*/ 	.word	0x000001d0
        /*0490*/ 	.short	0x0100
        /*0492*/ 	.byte	0x05
	.zero		1


	//   ....[59]....
        /*0494*/ 	.word	0x00000bd0
        /*0498*/ 	.word	0x000000ff
        /*049c*/ 	.word	0x000001d8
        /*04a0*/ 	.short	0x0100
        /*04a2*/ 	.byte	0x05
	.zero		1


	//   ....[60]....
        /*04a4*/ 	.word	0x00000d10
        /*04a8*/ 	.word	0x000000ff
        /*04ac*/ 	.word	0x000001e0
        /*04b0*/ 	.short	0x0100
        /*04b2*/ 	.byte	0x05
	.zero		1


	//   ....[61]....
        /*04b4*/ 	.word	0x00000d20
        /*04b8*/ 	.word	0x000000ff
        /*04bc*/ 	.word	0x000001e8
        /*04c0*/ 	.short	0x0100
        /*04c2*/ 	.byte	0x05
	.zero		1


	//   ....[62]....
        /*04c4*/ 	.word	0x00000e50
        /*04c8*/ 	.word	0x000000ff
        /*04cc*/ 	.word	0x000001f0
        /*04d0*/ 	.short	0x0100
        /*04d2*/ 	.byte	0x07
	.zero		1


	//   ....[63]....
        /*04d4*/ 	.word	0x00000e60
        /*04d8*/ 	.word	0x000000ff
        /*04dc*/ 	.word	0x00000200
        /*04e0*/ 	.short	0x0100
        /*04e2*/ 	.byte	0x07
	.zero		1


	//   ....[64]....
        /*04e4*/ 	.word	0x00000e70
        /*04e8*/ 	.word	0x000000ff
        /*04ec*/ 	.word	0x000001f8
        /*04f0*/ 	.short	0x0100
        /*04f2*/ 	.byte	0x07
	.zero		1


	//   ....[65]....
        /*04f4*/ 	.word	0x00000e80
        /*04f8*/ 	.word	0x000000ff
        /*04fc*/ 	.word	0x00000208
        /*0500*/ 	.short	0x0100
        /*0502*/ 	.byte	0x07
	.zero		1


	//   ....[66]....
        /*0504*/ 	.word	0x000017c0
        /*0508*/ 	.word	0x000000ff
        /*050c*/ 	.word	0x000000d0
        /*0510*/ 	.short	0x010a
        /*0512*/ 	.byte	0x04
	.zero		1


	//   ....[67]....
        /*0514*/ 	.word	0x00001a80
        /*0518*/ 	.word	0x000000ff
        /*051c*/ 	.word	0x000000d0
        /*0520*/ 	.short	0x010a
        /*0522*/ 	.byte	0x09
	.zero		1


	//   ....[68]....
        /*0524*/ 	.word	0x00001bf0
        /*0528*/ 	.word	0x000000ff
        /*052c*/ 	.word	0x000000d0
        /*0530*/ 	.short	0x010a
        /*0532*/ 	.byte	0x08
	.zero		1


	//   ....[69]....
        /*0534*/ 	.word	0x00001da0
        /*0538*/ 	.word	0x000000ff
        /*053c*/ 	.word	0x000001d8
        /*0540*/ 	.short	0x0101
        /*0542*/ 	.byte	0x16
	.zero		1


	//   ....[70]....
        /*0544*/ 	.word	0x00001dd0
        /*0548*/ 	.word	0x000000ff
        /*054c*/ 	.word	0x000000d0
        /*0550*/ 	.short	0x010a
        /*0552*/ 	.byte	0x04
	.zero		1


	//   ....[71]....
        /*0554*/ 	.word	0x00002070
        /*0558*/ 	.word	0x000000ff
        /*055c*/ 	.word	0x000000d0
        /*0560*/ 	.short	0x010a
        /*0562*/ 	.byte	0x09
	.zero		1


	//   ....[72]....
        /*0564*/ 	.word	0x000021e0
        /*0568*/ 	.word	0x000000ff
        /*056c*/ 	.word	0x000000d0
        /*0570*/ 	.short	0x010a
        /*0572*/ 	.byte	0x08
	.zero		1


	//   ....[73]....
        /*0574*/ 	.word	0x000023d0
        /*0578*/ 	.word	0x000000ff
        /*057c*/ 	.word	0x000001e0
        /*0580*/ 	.short	0x010a
        /*0582*/ 	.byte	0x16
	.zero		1


	//   ....[74]....
        /*0584*/ 	.word	0x00002490
        /*0588*/ 	.word	0x000000ff
        /*058c*/ 	.word	0x00000000
        /*0590*/ 	.short	0x0101
        /*0592*/ 	.byte	0x04
	.zero		1


	//   ....[75]....
        /*0594*/ 	.word	0x00002990
        /*0598*/ 	.word	0x000000ff
        /*059c*/ 	.word	0x00000000
        /*05a0*/ 	.short	0x010a
        /*05a2*/ 	.byte	0x04
	.zero		1


	//   ....[76]....
        /*05a4*/ 	.word	0x00002a30
        /*05a8*/ 	.word	0x000000ff
        /*05ac*/ 	.word	0x00000000
        /*05b0*/ 	.short	0x010a
        /*05b2*/ 	.byte	0x04
	.zero		1


	//   ....[77]....
        /*05b4*/ 	.word	0x00002ad0
        /*05b8*/ 	.word	0x000000ff
        /*05bc*/ 	.word	0x00000000
        /*05c0*/ 	.short	0x010a
        /*05c2*/ 	.byte	0x04
	.zero		1


	//   ....[78]....
        /*05c4*/ 	.word	0x00002b70
        /*05c8*/ 	.word	0x000000ff
        /*05cc*/ 	.word	0x00000000
        /*05d0*/ 	.short	0x010a
        /*05d2*/ 	.byte	0x04
	.zero		1


	//   ....[79]....
        /*05d4*/ 	.word	0x00002c10
        /*05d8*/ 	.word	0x000000ff
        /*05dc*/ 	.word	0x00000000
        /*05e0*/ 	.short	0x010a
        /*05e2*/ 	.byte	0x04
	.zero		1


	//   ....[80]....
        /*05e4*/ 	.word	0x00002cb0
        /*05e8*/ 	.word	0x000000ff
        /*05ec*/ 	.word	0x00000000
        /*05f0*/ 	.short	0x010a
        /*05f2*/ 	.byte	0x04
	.zero		1


	//   ....[81]....
        /*05f4*/ 	.word	0x00002d50
        /*05f8*/ 	.word	0x000000ff
        /*05fc*/ 	.word	0x00000000
        /*0600*/ 	.short	0x010a
        /*0602*/ 	.byte	0x04
	.zero		1


	//   ....[82]....
        /*0604*/ 	.word	0x00002df0
        /*0608*/ 	.word	0x000000ff
        /*060c*/ 	.word	0x00000000
        /*0610*/ 	.short	0x010a
        /*0612*/ 	.byte	0x04
	.zero		1


	//   ....[83]....
        /*0614*/ 	.word	0x00002e90
        /*0618*/ 	.word	0x000000ff
        /*061c*/ 	.word	0x00000000
        /*0620*/ 	.short	0x010a
        /*0622*/ 	.byte	0x04
	.zero		1


	//   ....[84]....
        /*0624*/ 	.word	0x00002f30
        /*0628*/ 	.word	0x000000ff
        /*062c*/ 	.word	0x00000000
        /*0630*/ 	.short	0x010a
        /*0632*/ 	.byte	0x04
	.zero		1


	//   ....[85]....
        /*0634*/ 	.word	0x00002fd0
        /*0638*/ 	.word	0x000000ff
        /*063c*/ 	.word	0x00000000
        /*0640*/ 	.short	0x010a
        /*0642*/ 	.byte	0x04
	.zero		1


	//   ....[86]....
        /*0644*/ 	.word	0x00003070
        /*0648*/ 	.word	0x000000ff
        /*064c*/ 	.word	0x00000000
        /*0650*/ 	.short	0x010a
        /*0652*/ 	.byte	0x04
	.zero		1


	//   ....[87]....
        /*0654*/ 	.word	0x00003110
        /*0658*/ 	.word	0x000000ff
        /*065c*/ 	.word	0x00000000
        /*0660*/ 	.short	0x010a
        /*0662*/ 	.byte	0x04
	.zero		1


	//   ....[88]....
        /*0664*/ 	.word	0x000031b0
        /*0668*/ 	.word	0x000000ff
        /*066c*/ 	.word	0x00000000
        /*0670*/ 	.short	0x010a
        /*0672*/ 	.byte	0x04
	.zero		1


	//   ....[89]....
        /*0674*/ 	.word	0x00003250
        /*0678*/ 	.word	0x000000ff
        /*067c*/ 	.word	0x00000000
        /*0680*/ 	.short	0x010a
        /*0682*/ 	.byte	0x04
	.zero		1


	//   ....[90]....
        /*0684*/ 	.word	0x000032f0
        /*0688*/ 	.word	0x000000ff
        /*068c*/ 	.word	0x00000000
        /*0690*/ 	.short	0x010a
        /*0692*/ 	.byte	0x04
	.zero		1


	//   ....[91]....
        /*0694*/ 	.word	0x00003390
        /*0698*/ 	.word	0x000000ff
        /*069c*/ 	.word	0x00000000
        /*06a0*/ 	.short	0x010a
        /*06a2*/ 	.byte	0x04
	.zero		1


	//   ....[92]....
        /*06a4*/ 	.word	0x00003430
        /*06a8*/ 	.word	0x000000ff
        /*06ac*/ 	.word	0x00000000
        /*06b0*/ 	.short	0x010a
        /*06b2*/ 	.byte	0x04
	.zero		1


	//   ....[93]....
        /*06b4*/ 	.word	0x000034d0
        /*06b8*/ 	.word	0x000000ff
        /*06bc*/ 	.word	0x00000000
        /*06c0*/ 	.short	0x010a
        /*06c2*/ 	.byte	0x04
	.zero		1


	//   ....[94]....
        /*06c4*/ 	.word	0x00003570
        /*06c8*/ 	.word	0x000000ff
        /*06cc*/ 	.word	0x00000000
        /*06d0*/ 	.short	0x010a
        /*06d2*/ 	.byte	0x04
	.zero		1


	//   ....[95]....
        /*06d4*/ 	.word	0x00003610
        /*06d8*/ 	.word	0x000000ff
        /*06dc*/ 	.word	0x00000000
        /*06e0*/ 	.short	0x010a
        /*06e2*/ 	.byte	0x04
	.zero		1


	//   ....[96]....
        /*06e4*/ 	.word	0x000036b0
        /*06e8*/ 	.word	0x000000ff
        /*06ec*/ 	.word	0x00000000
        /*06f0*/ 	.short	0x010a
        /*06f2*/ 	.byte	0x04
	.zero		1


	//   ....[97]....
        /*06f4*/ 	.word	0x00003750
        /*06f8*/ 	.word	0x000000ff
        /*06fc*/ 	.word	0x00000000
        /*0700*/ 	.short	0x010a
        /*0702*/ 	.byte	0x04
	.zero		1


	//   ....[98]....
        /*0704*/ 	.word	0x000037f0
        /*0708*/ 	.word	0x000000ff
        /*070c*/ 	.word	0x00000000
        /*0710*/ 	.short	0x010a
        /*0712*/ 	.byte	0x04
	.zero		1


	//   ....[99]....
        /*0714*/ 	.word	0x00003890
        /*0718*/ 	.word	0x000000ff
        /*071c*/ 	.word	0x00000000
        /*0720*/ 	.short	0x010a
        /*0722*/ 	.byte	0x04
	.zero		1


	//   ....[100]....
        /*0724*/ 	.word	0x00003940
        /*0728*/ 	.word	0x00000000
        /*072c*/ 	.word	0x00000000
        /*0730*/ 	.short	0x010a
        /*0732*/ 	.byte	0xff
	.zero		1


	//   ....[101]....
        /*0734*/ 	.word	0x00003a70
        /*0738*/ 	.word	0x000000ff
        /*073c*/ 	.word	0x000001e8
        /*0740*/ 	.short	0x010a
        /*0742*/ 	.byte	0x2d
	.zero		1


	//   ....[102]....
        /*0744*/ 	.word	0x00003b10
        /*0748*/ 	.word	0x000000ff
        /*074c*/ 	.word	0x000001e0
        /*0750*/ 	.short	0x010a
        /*0752*/ 	.byte	0x2d
	.zero		1


	//   ....[103]....
        /*0754*/ 	.word	0x00003bb0
        /*0758*/ 	.word	0x000000ff
        /*075c*/ 	.word	0x00000000
        /*0760*/ 	.short	0x0101
        /*0762*/ 	.byte	0x06
	.zero		1


	//   ....[104]....
        /*0764*/ 	.word	0x00003bf0
        /*0768*/ 	.word	0x000000ff
        /*076c*/ 	.word	0x000001e8
        /*0770*/ 	.short	0x0106
        /*0772*/ 	.byte	0x2d
	.zero		1


	//   ....[105]....
        /*0774*/ 	.word	0x00003c30
        /*0778*/ 	.word	0x00000000
        /*077c*/ 	.word	0x000001e8
        /*0780*/ 	.short	0x010a
        /*0782*/ 	.byte	0xff
	.zero		1


	//   ....[106]....
        /*0784*/ 	.word	0x00004140
        /*0788*/ 	.word	0x000000ff
        /*078c*/ 	.word	0x000001e0
        /*0790*/ 	.short	0x010a
        /*0792*/ 	.byte	0x06
	.zero		1


	//   ....[107]....
        /*0794*/ 	.word	0x000041f0
        /*0798*/ 	.word	0x000000ff
        /*079c*/ 	.word	0x00000000
        /*07a0*/ 	.short	0x0101
        /*07a2*/ 	.byte	0x05
	.zero		1


	//   ....[108]....
        /*07a4*/ 	.word	0x00004200
        /*07a8*/ 	.word	0x000000ff
        /*07ac*/ 	.word	0x00000200
        /*07b0*/ 	.short	0x010a
        /*07b2*/ 	.byte	0x08
	.zero		1


	//   ....[109]....
        /*07b4*/ 	.word	0x00004290
        /*07b8*/ 	.word	0x000000ff
        /*07bc*/ 	.word	0x00000000
        /*07c0*/ 	.short	0x010a
        /*07c2*/ 	.byte	0x04
	.zero		1


	//   ....[110]....
        /*07c4*/ 	.word	0x00004300
        /*07c8*/ 	.word	0x000000ff
        /*07cc*/ 	.word	0x00000000
        /*07d0*/ 	.short	0x010a
        /*07d2*/ 	.byte	0x07
	.zero		1


	//   ....[111]....
        /*07d4*/ 	.word	0x00004430
        /*07d8*/ 	.word	0x000000ff
        /*07dc*/ 	.word	0x00000000
        /*07e0*/ 	.short	0x010a
        /*07e2*/ 	.byte	0x04
	.zero		1


	//   ....[112]....
        /*07e4*/ 	.word	0x00004680
        /*07e8*/ 	.word	0x000000ff
        /*07ec*/ 	.word	0x00000000
        /*07f0*/ 	.short	0x010a
        /*07f2*/ 	.byte	0x05
	.zero		1


	//   ....[113]....
        /*07f4*/ 	.word	0x00004710
        /*07f8*/ 	.word	0x000000ff
        /*07fc*/ 	.word	0x00000000
        /*0800*/ 	.short	0x010a
        /*0802*/ 	.byte	0x07
	.zero		1


	//   ....[114]....
        /*0804*/ 	.word	0x00004bb0
        /*0808*/ 	.word	0x000000ff
        /*080c*/ 	.word	0x000001e0
        /*0810*/ 	.short	0x010a
        /*0812*/ 	.byte	0x07
	.zero		1


	//   ....[115]....
        /*0814*/ 	.word	0x00004c50
        /*0818*/ 	.word	0x000000ff
        /*081c*/ 	.word	0x00000000
        /*0820*/ 	.short	0x0101
        /*0822*/ 	.byte	0x06
	.zero		1


	//   ....[116]....
        /*0824*/ 	.word	0x00004f70
        /*0828*/ 	.word	0x000000ff
        /*082c*/ 	.word	0x000001d8
        /*0830*/ 	.short	0x010a
        /*0832*/ 	.byte	0x07
	.zero		1


	//   ....[117]....
        /*0834*/ 	.word	0x00005190
        /*0838*/ 	.word	0x000000ff
        /*083c*/ 	.word	0x000001b8
        /*0840*/ 	.short	0x010a
        /*0842*/ 	.byte	0x11
	.zero		1


	//   ....[118]....
        /*0844*/ 	.word	0x00005490
        /*0848*/ 	.word	0x000000ff
        /*084c*/ 	.word	0x000001a0
        /*0850*/ 	.short	0x010b
        /*0852*/ 	.byte	0x11
	.zero		1


	//   ....[119]....
        /*0854*/ 	.word	0x00005510
        /*0858*/ 	.word	0x000000ff
        /*085c*/ 	.word	0x00000000
        /*0860*/ 	.short	0x0101
        /*0862*/ 	.byte	0x13
	.zero		1


	//   ....[120]....
        /*0864*/ 	.word	0x00005540
        /*0868*/ 	.word	0x000000ff
        /*086c*/ 	.word	0x000001b8
        /*0870*/ 	.short	0x010a
        /*0872*/ 	.byte	0x0e
	.zero		1


	//   ....[121]....
        /*0874*/ 	.word	0x00005740
        /*0878*/ 	.word	0x000000ff
        /*087c*/ 	.word	0x000001a0
        /*0880*/ 	.short	0x010b
        /*0882*/ 	.byte	0x0e
	.zero		1


	//   ....[122]....
        /*0884*/ 	.word	0x00005760
        /*0888*/ 	.word	0x000000ff
        /*088c*/ 	.word	0x00000000
        /*0890*/ 	.short	0x0101
        /*0892*/ 	.byte	0x12
	.zero		1


	//   ....[123]....
        /*0894*/ 	.word	0x000057c0
        /*0898*/ 	.word	0x000000ff
        /*089c*/ 	.word	0x00000000
        /*08a0*/ 	.short	0x010a
        /*08a2*/ 	.byte	0x04
	.zero		1


	//   ....[124]....
        /*08a4*/ 	.word	0x00005880
        /*08a8*/ 	.word	0x00000002
        /*08ac*/ 	.word	0x00000000
        /*08b0*/ 	.short	0x010a
        /*08b2*/ 	.byte	0xff
	.zero		1


	//   ....[125]....
        /*08b4*/ 	.word	0x00005900
        /*08b8*/ 	.word	0x00000000
        /*08bc*/ 	.word	0x00000000
        /*08c0*/ 	.short	0x010a
        /*08c2*/ 	.byte	0xff
	.zero		1


	//   ....[126]....
        /*08c4*/ 	.word	0x00005ca0
        /*08c8*/ 	.word	0x000000ff
        /*08cc*/ 	.word	0x000001e0
        /*08d0*/ 	.short	0x010a
        /*08d2*/ 	.byte	0x34
	.zero		1


	//   ....[127]....
        /*08d4*/ 	.word	0x00005dc0
        /*08d8*/ 	.word	0x000000ff
        /*08dc*/ 	.word	0x00000000
        /*08e0*/ 	.short	0x0101
        /*08e2*/ 	.byte	0x04
	.zero		1


	//   ....[128]....
        /*08e4*/ 	.word	0x00006780
        /*08e8*/ 	.word	0x00000000
        /*08ec*/ 	.word	0x000001a0
        /*08f0*/ 	.short	0x010a
        /*08f2*/ 	.byte	0xff
	.zero		1


	//   ....[129]....
        /*08f4*/ 	.word	0x00006830
        /*08f8*/ 	.word	0x00000054
        /*08fc*/ 	.word	0x000001f0
        /*0900*/ 	.short	0x010a
        /*0902*/ 	.byte	0xff
	.zero		1


	//   ....[130]....
        /*0904*/ 	.word	0x000068d0
        /*0908*/ 	.word	0x00000000
        /*090c*/ 	.word	0x000001a0
        /*0910*/ 	.short	0x010a
        /*0912*/ 	.byte	0xff
	.zero		1


	//   ....[131]....
        /*0914*/ 	.word	0x00006a70
        /*0918*/ 	.word	0x00000054
        /*091c*/ 	.word	0x000001f0
        /*0920*/ 	.short	0x010a
        /*0922*/ 	.byte	0xff
	.zero		1


	//   ....[132]....
        /*0924*/ 	.word	0x00007260
        /*0928*/ 	.word	0x00000000
        /*092c*/ 	.word	0x00000000
        /*0930*/ 	.short	0x0101
        /*0932*/ 	.byte	0xff
	.zero		1


	//   ....[133]....
        /*0934*/ 	.word	0x00007270
        /*0938*/ 	.word	0x00000003
        /*093c*/ 	.word	0x000001a0
        /*0940*/ 	.short	0x010a
        /*0942*/ 	.byte	0xff
	.zero		1


	//   ....[134]....
        /*0944*/ 	.word	0x00007330
        /*0948*/ 	.word	0x00000003
        /*094c*/ 	.word	0x000001a0
        /*0950*/ 	.short	0x010a
        /*0952*/ 	.byte	0xff
	.zero		1


	//   ....[135]....
        /*0954*/ 	.word	0x00007690
        /*0958*/ 	.word	0x000000ff
        /*095c*/ 	.word	0x00000000
        /*0960*/ 	.short	0x0101
        /*0962*/ 	.byte	0x05
	.zero		1


	//   ....[136]....
        /*0964*/ 	.word	0x00007c60
        /*0968*/ 	.word	0x00000002
        /*096c*/ 	.word	0x00000000
        /*0970*/ 	.short	0x0101
        /*0972*/ 	.byte	0xff
	.zero		1


	//   ....[137]....
        /*0974*/ 	.word	0x00007ea0
        /*0978*/ 	.word	0x000000ff
        /*097c*/ 	.word	0x00000000
        /*0980*/ 	.short	0x0101
        /*0982*/ 	.byte	0x04
	.zero		1


	//   ....[138]....
        /*0984*/ 	.word	0x00007ed0
        /*0988*/ 	.word	0x00000002
        /*098c*/ 	.word	0x000000d0
        /*0990*/ 	.short	0x010a
        /*0992*/ 	.byte	0xff
	.zero		1


	//   ....[139]....
        /*0994*/ 	.word	0x00007f30
        /*0998*/ 	.word	0x00000002
        /*099c*/ 	.word	0x000000d0
        /*09a0*/ 	.short	0x010a
        /*09a2*/ 	.byte	0xff
	.zero		1


	//   ....[140]....
        /*09a4*/ 	.word	0x00007f90
        /*09a8*/ 	.word	0x00000002
        /*09ac*/ 	.word	0x000001e0
        /*09b0*/ 	.short	0x010a
        /*09b2*/ 	.byte	0xff
	.zero		1


	//   ....[141]....
        /*09b4*/ 	.word	0x00007ff0
        /*09b8*/ 	.word	0x00000000
        /*09bc*/ 	.word	0x00000000
        /*09c0*/ 	.short	0x010a
        /*09c2*/ 	.byte	0xff
	.zero		1


	//   ....[142]....
        /*09c4*/ 	.word	0x00008050
        /*09c8*/ 	.word	0x00000000
        /*09cc*/ 	.word	0x00000000
        /*09d0*/ 	.short	0x010a
        /*09d2*/ 	.byte	0xff
	.zero		1


	//   ....[143]....
        /*09d4*/ 	.word	0x000080b0
        /*09d8*/ 	.word	0x00000000
        /*09dc*/ 	.word	0x00000000
        /*09e0*/ 	.short	0x010a
        /*09e2*/ 	.byte	0xff
	.zero		1


	//   ....[144]....
        /*09e4*/ 	.word	0x00008110
        /*09e8*/ 	.word	0x00000000
        /*09ec*/ 	.word	0x00000000
        /*09f0*/ 	.short	0x010a
        /*09f2*/ 	.byte	0xff
	.zero		1


	//   ....[145]....
        /*09f4*/ 	.word	0x00008170
        /*09f8*/ 	.word	0x00000000
        /*09fc*/ 	.word	0x00000000
        /*0a00*/ 	.short	0x010a
        /*0a02*/ 	.byte	0xff
	.zero		1


	//   ....[146]....
        /*0a04*/ 	.word	0x000081d0
        /*0a08*/ 	.word	0x00000000
        /*0a0c*/ 	.word	0x00000000
        /*0a10*/ 	.short	0x010a
        /*0a12*/ 	.byte	0xff
	.zero		1


	//   ....[147]....
        /*0a14*/ 	.word	0x00008230
        /*0a18*/ 	.word	0x00000000
        /*0a1c*/ 	.word	0x00000000
        /*0a20*/ 	.short	0x010a
        /*0a22*/ 	.byte	0xff
	.zero		1


	//   ....[148]....
        /*0a24*/ 	.word	0x00008290
        /*0a28*/ 	.word	0x00000000
        /*0a2c*/ 	.word	0x00000000
        /*0a30*/ 	.short	0x010a
        /*0a32*/ 	.byte	0xff
	.zero		1


	//   ....[149]....
        /*0a34*/ 	.word	0x000082f0
        /*0a38*/ 	.word	0x00000000
        /*0a3c*/ 	.word	0x00000000
        /*0a40*/ 	.short	0x010a
        /*0a42*/ 	.byte	0xff
	.zero		1


	//   ....[150]....
        /*0a44*/ 	.word	0x00008350
        /*0a48*/ 	.word	0x00000000
        /*0a4c*/ 	.word	0x00000000
        /*0a50*/ 	.short	0x010a
        /*0a52*/ 	.byte	0xff
	.zero		1


	//   ....[151]....
        /*0a54*/ 	.word	0x000083b0
        /*0a58*/ 	.word	0x00000000
        /*0a5c*/ 	.word	0x00000000
        /*0a60*/ 	.short	0x010a
        /*0a62*/ 	.byte	0xff
	.zero		1


	//   ....[152]....
        /*0a64*/ 	.word	0x00008410
        /*0a68*/ 	.word	0x00000000
        /*0a6c*/ 	.word	0x00000000
        /*0a70*/ 	.short	0x010a
        /*0a72*/ 	.byte	0xff
	.zero		1


	//   ....[153]....
        /*0a74*/ 	.word	0x00008470
        /*0a78*/ 	.word	0x00000000
        /*0a7c*/ 	.word	0x00000000
        /*0a80*/ 	.short	0x010a
        /*0a82*/ 	.byte	0xff
	.zero		1


	//   ....[154]....
        /*0a84*/ 	.word	0x000084d0
        /*0a88*/ 	.word	0x00000000
        /*0a8c*/ 	.word	0x00000000
        /*0a90*/ 	.short	0x010a
        /*0a92*/ 	.byte	0xff
	.zero		1


	//   ....[155]....
        /*0a94*/ 	.word	0x00008530
        /*0a98*/ 	.word	0x00000000
        /*0a9c*/ 	.word	0x00000000
        /*0aa0*/ 	.short	0x010a
        /*0aa2*/ 	.byte	0xff
	.zero		1


	//   ....[156]....
        /*0aa4*/ 	.word	0x00008590
        /*0aa8*/ 	.word	0x00000000
        /*0aac*/ 	.word	0x00000000
        /*0ab0*/ 	.short	0x010a
        /*0ab2*/ 	.byte	0xff
	.zero		1


	//   ....[157]....
        /*0ab4*/ 	.word	0x000085f0
        /*0ab8*/ 	.word	0x00000000
        /*0abc*/ 	.word	0x00000000
        /*0ac0*/ 	.short	0x010a
        /*0ac2*/ 	.byte	0xff
	.zero		1


	//   ....[158]....
        /*0ac4*/ 	.word	0x00008650
        /*0ac8*/ 	.word	0x00000000
        /*0acc*/ 	.word	0x00000000
        /*0ad0*/ 	.short	0x010a
        /*0ad2*/ 	.byte	0xff
	.zero		1


	//   ....[159]....
        /*0ad4*/ 	.word	0x000086b0
        /*0ad8*/ 	.word	0x00000000
        /*0adc*/ 	.word	0x00000000
        /*0ae0*/ 	.short	0x010a
        /*0ae2*/ 	.byte	0xff
	.zero		1


	//   ....[160]....
        /*0ae4*/ 	.word	0x00008710
        /*0ae8*/ 	.word	0x00000000
        /*0aec*/ 	.word	0x00000000
        /*0af0*/ 	.short	0x010a
        /*0af2*/ 	.byte	0xff
	.zero		1


	//   ....[161]....
        /*0af4*/ 	.word	0x00008770
        /*0af8*/ 	.word	0x00000000
        /*0afc*/ 	.word	0x00000000
        /*0b00*/ 	.short	0x010a
        /*0b02*/ 	.byte	0xff
	.zero		1


	//   ....[162]....
        /*0b04*/ 	.word	0x000087d0
        /*0b08*/ 	.word	0x00000000
        /*0b0c*/ 	.word	0x00000000
        /*0b10*/ 	.short	0x010a
        /*0b12*/ 	.byte	0xff
	.zero		1


	//   ....[163]....
        /*0b14*/ 	.word	0x00008830
        /*0b18*/ 	.word	0x00000000
        /*0b1c*/ 	.word	0x00000000
        /*0b20*/ 	.short	0x010a
        /*0b22*/ 	.byte	0xff
	.zero		1


	//   ....[164]....
        /*0b24*/ 	.word	0x00008890
        /*0b28*/ 	.word	0x00000000
        /*0b2c*/ 	.word	0x00000000
        /*0b30*/ 	.short	0x010a
        /*0b32*/ 	.byte	0xff
	.zero		1


	//   ....[165]....
        /*0b34*/ 	.word	0x000088f0
        /*0b38*/ 	.word	0x00000000
        /*0b3c*/ 	.word	0x00000000
        /*0b40*/ 	.short	0x010a
        /*0b42*/ 	.byte	0xff
	.zero		1


	//   ....[166]....
        /*0b44*/ 	.word	0x00008950
        /*0b48*/ 	.word	0x00000004
        /*0b4c*/ 	.word	0x000001e8
        /*0b50*/ 	.short	0x010a
        /*0b52*/ 	.byte	0xff
	.zero		1


	//   ....[167]....
        /*0b54*/ 	.word	0x000089b0
        /*0b58*/ 	.word	0x00000004
        /*0b5c*/ 	.word	0x000001e0
        /*0b60*/ 	.short	0x010a
        /*0b62*/ 	.byte	0xff
	.zero		1


	//   ....[168]....
        /*0b64*/ 	.word	0x00008a10
        /*0b68*/ 	.word	0x00000000
        /*0b6c*/ 	.word	0x000001e0
        /*0b70*/ 	.short	0x010a
        /*0b72*/ 	.byte	0xff
	.zero		1


	//   ....[169]....
        /*0b74*/ 	.word	0x00008a70
        /*0b78*/ 	.word	0x00000005
        /*0b7c*/ 	.word	0x00000200
        /*0b80*/ 	.short	0x010a
        /*0b82*/ 	.byte	0xff
	.zero		1


	//   ....[170]....
        /*0b84*/ 	.word	0x00008ad0
        /*0b88*/ 	.word	0x00000000
        /*0b8c*/ 	.word	0x00000000
        /*0b90*/ 	.short	0x010a
        /*0b92*/ 	.byte	0xff
	.zero		1


	//   ....[171]....
        /*0b94*/ 	.word	0x00008b30
        /*0b98*/ 	.word	0x00000000
        /*0b9c*/ 	.word	0x00000000
        /*0ba0*/ 	.short	0x010a
        /*0ba2*/ 	.byte	0xff
	.zero		1


	//   ....[172]....
        /*0ba4*/ 	.word	0x00008b90
        /*0ba8*/ 	.word	0x00000000
        /*0bac*/ 	.word	0x00000000
        /*0bb0*/ 	.short	0x010a
        /*0bb2*/ 	.byte	0xff
	.zero		1


	//   ....[173]....
        /*0bb4*/ 	.word	0x00008bf0
        /*0bb8*/ 	.word	0x00000000
        /*0bbc*/ 	.word	0x000001e0
        /*0bc0*/ 	.short	0x010a
        /*0bc2*/ 	.byte	0xff
	.zero		1


	//   ....[174]....
        /*0bc4*/ 	.word	0x00008c50
        /*0bc8*/ 	.word	0x00000000
        /*0bcc*/ 	.word	0x000001d8
        /*0bd0*/ 	.short	0x010a
        /*0bd2*/ 	.byte	0xff
	.zero		1


	//   ....[175]....
        /*0bd4*/ 	.word	0x00008cb0
        /*0bd8*/ 	.word	0x00000003
        /*0bdc*/ 	.word	0x000001b8
        /*0be0*/ 	.short	0x010a
        /*0be2*/ 	.byte	0xff
	.zero		1


	//   ....[176]....
        /*0be4*/ 	.word	0x00008d10
        /*0be8*/ 	.word	0x00000003
        /*0bec*/ 	.word	0x000001b8
        /*0bf0*/ 	.short	0x010a
        /*0bf2*/ 	.byte	0xff
	.zero		1


	//   ....[177]....
        /*0bf4*/ 	.word	0x00008d70
        /*0bf8*/ 	.word	0x00000000
        /*0bfc*/ 	.word	0x00000000
        /*0c00*/ 	.short	0x010a
        /*0c02*/ 	.byte	0xff
	.zero		1


	//   ....[178]....
        /*0c04*/ 	.word	0x00008dc0
        /*0c08*/ 	.word	0x00000002
        /*0c0c*/ 	.word	0x00000000
        /*0c10*/ 	.short	0x010a
        /*0c12*/ 	.byte	0xff
	.zero		1


	//   ....[179]....
        /*0c14*/ 	.word	0x00008e20
        /*0c18*/ 	.word	0x00000000
        /*0c1c*/ 	.word	0x000001e0
        /*0c20*/ 	.short	0x010a
        /*0c22*/ 	.byte	0xff
	.zero		1


	//   ....[180]....
        /*0c24*/ 	.word	0x00008e70
        /*0c28*/ 	.word	0x00000000
        /*0c2c*/ 	.word	0x000001a0
        /*0c30*/ 	.short	0x010a
        /*0c32*/ 	.byte	0xff
	.zero		1


	//   ....[181]....
        /*0c34*/ 	.word	0x00008ec0
        /*0c38*/ 	.word	0x00000054
        /*0c3c*/ 	.word	0x000001f0
        /*0c40*/ 	.short	0x010a
        /*0c42*/ 	.byte	0xff
	.zero		1


	//   ....[182]....
        /*0c44*/ 	.word	0x00008f10
        /*0c48*/ 	.word	0x00000003
        /*0c4c*/ 	.word	0x000001a0
        /*0c50*/ 	.short	0x010a
        /*0c52*/ 	.byte	0xff
	.zero		1


	//----- nvinfo : EIATTR_NUM_MBARRIERS
	.align		4
.L_47:
        /*0c54*/ 	.byte	0x03, 0x38
        /*0c56*/ 	.short	0x0042


	//----- nvinfo : EIATTR_EXIT_INSTR_OFFSETS
	.align		4
        /*0c58*/ 	.byte	0x04, 0x1c
        /*0c5a*/ 	.short	(.L_49 - .L_48)


	//   ....[0]....
.L_48:
        /*0c5c*/ 	.word	0x00003970


	//   ....[1]....
        /*0c60*/ 	.word	0x00003c00


	//   ....[2]....
        /*0c64*/ 	.word	0x00003c60


	//   ....[3]....
        /*0c68*/ 	.word	0x00004980


	//   ....[4]....
        /*0c6c*/ 	.word	0x00005930


	//   ....[5]....
        /*0c70*/ 	.word	0x00005970


	//   ....[6]....
        /*0c74*/ 	.word	0x00007d90


	//   ....[7]....
        /*0c78*/ 	.word	0x00007e10


	//   ....[8]....
        /*0c7c*/ 	.word	0x00007e40


	//   ....[9]....
        /*0c80*/ 	.word	0x00007eb0


	//----- nvinfo : EIATTR_MAX_THREADS
	.align		4
.L_49:
        /*0c84*/ 	.byte	0x04, 0x05
        /*0c86*/ 	.short	(.L_51 - .L_50)
.L_50:
        /*0c88*/ 	.word	0x00000100
        /*0c8c*/ 	.word	0x00000001
        /*0c90*/ 	.word	0x00000001


	//----- nvinfo : EIATTR_CRS_STACK_SIZE
	.align		4
.L_51:
        /*0c94*/ 	.byte	0x04, 0x1e
        /*0c96*/ 	.short	(.L_53 - .L_52)
.L_52:
        /*0c98*/ 	.word	0x00000000


	//----- nvinfo : EIATTR_CBANK_PARAM_SIZE
	.align		4
.L_53:
        /*0c9c*/ 	.byte	0x03, 0x19
        /*0c9e*/ 	.short	0x0800


	//----- nvinfo : EIATTR_PARAM_CBANK
	.align		4
        /*0ca0*/ 	.byte	0x04, 0x0a
        /*0ca2*/ 	.short	(.L_55 - .L_54)
	.align		4
.L_54:
        /*0ca4*/ 	.word	index@(.nv.constant0._ZN7cutlass13device_kernelINS_4conv6kernel13ConvUniversalINS1_16ConvProblemShapeILNS1_8OperatorE0ELi2EEENS1_10collective14CollectiveConvINS1_47MainloopSm100TmaUmmaWarpSpecializedImplicitGemmILS5_0ELi26ELi2ELi1ELi2EN4cute5tupleIJNSA_1CILi1EEESD_SD_EEEEENSB_IJNSC_ILi64EEESG_NSB_IJNSC_ILi32EEEEEEEEENS_6half_tESK_NSA_8TiledMMAINSA_8MMA_AtomIJNSA_20SM100_MMA_F16BF16_SSISK_SK_fLi64ELi64ELNSA_4UMMA5MajorE0ELSP_0ELNSO_7ScaleInE0ELSQ_0EEEEEENSA_6LayoutISE_NSB_IJNSC_ILi0EEESU_SU_EEEEENSB_IJNSA_10UnderscoreESX_SX_EEEEENS7_6detail27Sm100ImplicitGemmTileTraitsINSA_20SM90_TMA_LOAD_IM2COLENSA_14ComposedLayoutINSA_7SwizzleILi2ELi4ELi3EEENSA_18smem_ptr_flag_bitsILi16EEENST_INSB_IJNSC_ILi8EEESH_EEENSB_IJSH_SD_EEEEEEEvEENS11_INSA_13SM90_TMA_LOADES1C_vEEEENS_8epilogue10collective18CollectiveEpilogueINS1H_23Sm100TmaWarpSpecializedILi3ELi2ELi16ELb1ELb0EEEJSJ_NSB_IJNST_ISG_SD_EENST_ISH_SD_EEEEESK_NSB_IJNSB_IJlllEEESD_SU_EEESK_S1Q_NS1H_6fusion15FusionCallbacksIS1L_NS1R_17LinearCombinationISK_fSK_fLNS_15FloatRoundStyleE2EEESJ_S1O_JEEENSA_5SM1004TMEM4LOAD26SM100_TMEM_LOAD_16dp256b4xES12_S1C_NSA_17SM75_U32x4_LDSM_NENSA_21SM90_TMA_STORE_IM2COLES1C_NSA_17SM90_U32x4_STSM_NENSA_39AutoVectorizingCopyWithAssumedAlignmentILi128EEEEEEvvEEEEvNT_6ParamsE)
        /*0ca8*/ 	.short	0x0380
        /*0caa*/ 	.short	0x0800


	//----- nvinfo : EIATTR_SW_WAR
	.align		4
.L_55:
        /*0cac*/ 	.byte	0x04, 0x36
        /*0cae*/ 	.short	(.L_57 - .L_56)
.L_56:
        /*0cb0*/ 	.word	0x00000008
.L_57:


//--------------------- .nv.callgraph             --------------------------
	.section	.nv.callgraph,"",@"SHT_CUDA_CALLGRAPH"
	.align	4
	.sectionentsize	8
	.align		4
        /*0000*/ 	.word	0x00000000
	.align		4
        /*0004*/ 	.word	0xffffffff
	.align		4
        /*0008*/ 	.word	index@(_ZN7cutlass13device_kernelINS_4conv6kernel13ConvUniversalINS1_16ConvProblemShapeILNS1_8OperatorE0ELi2EEENS1_10collective14CollectiveConvINS1_47MainloopSm100TmaUmmaWarpSpecializedImplicitGemmILS5_0ELi26ELi2ELi1ELi2EN4cute5tupleIJNSA_1CILi1EEESD_SD_EEEEENSB_IJNSC_ILi64EEESG_NSB_IJNSC_ILi32EEEEEEEEENS_6half_tESK_NSA_8TiledMMAINSA_8MMA_AtomIJNSA_20SM100_MMA_F16BF16_SSISK_SK_fLi64ELi64ELNSA_4UMMA5MajorE0ELSP_0ELNSO_7ScaleInE0ELSQ_0EEEEEENSA_6LayoutISE_NSB_IJNSC_ILi0EEESU_SU_EEEEENSB_IJNSA_10UnderscoreESX_SX_EEEEENS7_6detail27Sm100ImplicitGemmTileTraitsINSA_20SM90_TMA_LOAD_IM2COLENSA_14ComposedLayoutINSA_7SwizzleILi2ELi4ELi3EEENSA_18smem_ptr_flag_bitsILi16EEENST_INSB_IJNSC_ILi8EEESH_EEENSB_IJSH_SD_EEEEEEEvEENS11_INSA_13SM90_TMA_LOADES1C_vEEEENS_8epilogue10collective18CollectiveEpilogueINS1H_23Sm100TmaWarpSpecializedILi3ELi2ELi16ELb1ELb0EEEJSJ_NSB_IJNST_ISG_SD_EENST_ISH_SD_EEEEESK_NSB_IJNSB_IJlllEEESD_SU_EEESK_S1Q_NS1H_6fusion15FusionCallbacksIS1L_NS1R_17LinearCombinationISK_fSK_fLNS_15FloatRoundStyleE2EEESJ_S1O_JEEENSA_5SM1004TMEM4LOAD26SM100_TMEM_LOAD_16dp256b4xES12_S1C_NSA_17SM75_U32x4_LDSM_NENSA_21SM90_TMA_STORE_IM2COLES1C_NSA_17SM90_U32x4_STSM_NENSA_39AutoVectorizingCopyWithAssumedAlignmentILi128EEEEEEvvEEEEvNT_6ParamsE)
	.align		4
        /*000c*/ 	.word	index@(__assertfail)
	.align		4
        /*0010*/ 	.word	0x00000000
	.align		4
        /*0014*/ 	.word	0xfffffffe
	.align		4
        /*0018*/ 	.word	0x00000000
	.align		4
        /*001c*/ 	.word	0xfffffffd
	.align		4
        /*0020*/ 	.word	0x00000000
	.align		4
        /*0024*/ 	.word	0xfffffffc


//--------------------- .nv.constant4             --------------------------
	.section	.nv.constant4,"a",@progbits
	.align	8
	.align		8
.nv.constant4:
        /*0000*/ 	.dword	__assertfail
	.align		8
        /*0008*/ 	.dword	__unnamed_1
	.align		8
        /*0010*/ 	.dword	__unnamed_2
	.align		8
        /*0018*/ 	.dword	_ZN39_INTERNAL_f402e2d9_4_k_cu_3a65504e_30244cuda3std3__45__cpo5beginE
	.align		8
        /*0020*/ 	.dword	_ZN39_INTERNAL_f402e2d9_4_k_cu_3a65504e_30244cuda3std3__45__cpo3endE
	.align		8
        /*0028*/ 	.dword	_ZN39_INTERNAL_f402e2d9_4_k_cu_3a65504e_30244cuda3std3__45__cpo6cbeginE
	.align		8
        /*0030*/ 	.dword	_ZN39_INTERNAL_f402e2d9_4_k_cu_3a65504e_30244cuda3std3__45__cpo4cendE
	.align		8
        /*0038*/ 	.dword	_ZN39_INTERNAL_f402e2d9_4_k_cu_3a65504e_30244cuda3std3__441_GLOBAL__N__f402e2d9_4_k_cu_3a65504e_30246ignoreE
	.align		8
        /*0040*/ 	.dword	_ZN39_INTERNAL_f402e2d9_4_k_cu_3a65504e_30244cuda3std3__419piecewise_constructE
	.align		8
        /*0048*/ 	.dword	_ZN39_INTERNAL_f402e2d9_4_k_cu_3a65504e_30244cuda3std3__48in_placeE
	.align		8
        /*0050*/ 	.dword	_ZN39_INTERNAL_f402e2d9_4_k_cu_3a65504e_30244cuda3std6ranges3__45__cpo4swapE
	.align		8
        /*0058*/ 	.dword	_ZN39_INTERNAL_f402e2d9_4_k_cu_3a65504e_30244cuda3std6ranges3__45__cpo9iter_moveE
	.align		8
        /*0060*/ 	.dword	_ZN39_INTERNAL_f402e2d9_4_k_cu_3a65504e_30244cute7productE
	.align		8
        /*0068*/ 	.dword	_ZN39_INTERNAL_f402e2d9_4_k_cu_3a65504e_30244cute1_E
	.align		8
        /*0070*/ 	.dword	$str$27
	.align		8
        /*0078*/ 	.dword	$str$28
	.align		8
        /*0080*/ 	.dword	$str$29
	.align		8
        /*0088*/ 	.dword	$str$30


//--------------------- .text._ZN7cutlass13device_kernelINS_4conv6kernel13ConvUniversalINS1_16ConvProblemShapeILNS1_8OperatorE0ELi2EEENS1_10collective14CollectiveConvINS1_47MainloopSm100TmaUmmaWarpSpecializedImplicitGemmILS5_0ELi26ELi2ELi1ELi2EN4cute5tupleIJNSA_1CILi1EEESD_SD_EEEEENSB_IJNSC_ILi64EEESG_NSB_IJNSC_ILi32EEEEEEEEENS_6half_tESK_NSA_8TiledMMAINSA_8MMA_AtomIJNSA_20SM100_MMA_F16BF16_SSISK_SK_fLi64ELi64ELNSA_4UMMA5MajorE0ELSP_0ELNSO_7ScaleInE0ELSQ_0EEEEEENSA_6LayoutISE_NSB_IJNSC_ILi0EEESU_SU_EEEEENSB_IJNSA_10UnderscoreESX_SX_EEEEENS7_6detail27Sm100ImplicitGemmTileTraitsINSA_20SM90_TMA_LOAD_IM2COLENSA_14ComposedLayoutINSA_7SwizzleILi2ELi4ELi3EEENSA_18smem_ptr_flag_bitsILi16EEENST_INSB_IJNSC_ILi8EEESH_EEENSB_IJSH_SD_EEEEEEEvEENS11_INSA_13SM90_TMA_LOADES1C_vEEEENS_8epilogue10collective18CollectiveEpilogueINS1H_23Sm100TmaWarpSpecializedILi3ELi2ELi16ELb1ELb0EEEJSJ_NSB_IJNST_ISG_SD_EENST_ISH_SD_EEEEESK_NSB_IJNSB_IJlllEEESD_SU_EEESK_S1Q_NS1H_6fusion15FusionCallbacksIS1L_NS1R_17LinearCombinationISK_fSK_fLNS_15FloatRoundStyleE2EEESJ_S1O_JEEENSA_5SM1004TMEM4LOAD26SM100_TMEM_LOAD_16dp256b4xES12_S1C_NSA_17SM75_U32x4_LDSM_NENSA_21SM90_TMA_STORE_IM2COLES1C_NSA_17SM90_U32x4_STSM_NENSA_39AutoVectorizingCopyWithAssumedAlignmentILi128EEEEEEvvEEEEvNT_6ParamsE --------------------------
	.section	.text._ZN7cutlass13device_kernelINS_4conv6kernel13ConvUniversalINS1_16ConvProblemShapeILNS1_8OperatorE0ELi2EEENS1_10collective14CollectiveConvINS1_47MainloopSm100TmaUmmaWarpSpecializedImplicitGemmILS5_0ELi26ELi2ELi1ELi2EN4cute5tupleIJNSA_1CILi1EEESD_SD_EEEEENSB_IJNSC_ILi64EEESG_NSB_IJNSC_ILi32EEEEEEEEENS_6half_tESK_NSA_8TiledMMAINSA_8MMA_AtomIJNSA_20SM100_MMA_F16BF16_SSISK_SK_fLi64ELi64ELNSA_4UMMA5MajorE0ELSP_0ELNSO_7ScaleInE0ELSQ_0EEEEEENSA_6LayoutISE_NSB_IJNSC_ILi0EEESU_SU_EEEEENSB_IJNSA_10UnderscoreESX_SX_EEEEENS7_6detail27Sm100ImplicitGemmTileTraitsINSA_20SM90_TMA_LOAD_IM2COLENSA_14ComposedLayoutINSA_7SwizzleILi2ELi4ELi3EEENSA_18smem_ptr_flag_bitsILi16EEENST_INSB_IJNSC_ILi8EEESH_EEENSB_IJSH_SD_EEEEEEEvEENS11_INSA_13SM90_TMA_LOADES1C_vEEEENS_8epilogue10collective18CollectiveEpilogueINS1H_23Sm100TmaWarpSpecializedILi3ELi2ELi16ELb1ELb0EEEJSJ_NSB_IJNST_ISG_SD_EENST_ISH_SD_EEEEESK_NSB_IJNSB_IJlllEEESD_SU_EEESK_S1Q_NS1H_6fusion15FusionCallbacksIS1L_NS1R_17LinearCombinationISK_fSK_fLNS_15FloatRoundStyleE2EEESJ_S1O_JEEENSA_5SM1004TMEM4LOAD26SM100_TMEM_LOAD_16dp256b4xES12_S1C_NSA_17SM75_U32x4_LDSM_NENSA_21SM90_TMA_STORE_IM2COLES1C_NSA_17SM90_U32x4_STSM_NENSA_39AutoVectorizingCopyWithAssumedAlignmentILi128EEEEEEvvEEEEvNT_6ParamsE,"ax",@progbits
	.align	128
.text._ZN7cutlass13device_kernelINS_4conv6kernel13ConvUniversalINS1_16ConvProblemShapeILNS1_8OperatorE0ELi2EEENS1_10collective14CollectiveConvINS1_47MainloopSm100TmaUmmaWarpSpecializedImplicitGemmILS5_0ELi26ELi2ELi1ELi2EN4cute5tupleIJNSA_1CILi1EEESD_SD_EEEEENSB_IJNSC_ILi64EEESG_NSB_IJNSC_ILi32EEEEEEEEENS_6half_tESK_NSA_8TiledMMAINSA_8MMA_AtomIJNSA_20SM100_MMA_F16BF16_SSISK_SK_fLi64ELi64ELNSA_4UMMA5MajorE0ELSP_0ELNSO_7ScaleInE0ELSQ_0EEEEEENSA_6LayoutISE_NSB_IJNSC_ILi0EEESU_SU_EEEEENSB_IJNSA_10UnderscoreESX_SX_EEEEENS7_6detail27Sm100ImplicitGemmTileTraitsINSA_20SM90_TMA_LOAD_IM2COLENSA_14ComposedLayoutINSA_7SwizzleILi2ELi4ELi3EEENSA_18smem_ptr_flag_bitsILi16EEENST_INSB_IJNSC_ILi8EEESH_EEENSB_IJSH_SD_EEEEEEEvEENS11_INSA_13SM90_TMA_LOADES1C_vEEEENS_8epilogue10collective18CollectiveEpilogueINS1H_23Sm100TmaWarpSpecializedILi3ELi2ELi16ELb1ELb0EEEJSJ_NSB_IJNST_ISG_SD_EENST_ISH_SD_EEEEESK_NSB_IJNSB_IJlllEEESD_SU_EEESK_S1Q_NS1H_6fusion15FusionCallbacksIS1L_NS1R_17LinearCombinationISK_fSK_fLNS_15FloatRoundStyleE2EEESJ_S1O_JEEENSA_5SM1004TMEM4LOAD26SM100_TMEM_LOAD_16dp256b4xES12_S1C_NSA_17SM75_U32x4_LDSM_NENSA_21SM90_TMA_STORE_IM2COLES1C_NSA_17SM90_U32x4_STSM_NENSA_39AutoVectorizingCopyWithAssumedAlignmentILi128EEEEEEvvEEEEvNT_6ParamsE:
        .type           _ZN7cutlass13device_kernelINS_4conv6kernel13ConvUniversalINS1_16ConvProblemShapeILNS1_8OperatorE0ELi2EEENS1_10collective14CollectiveConvINS1_47MainloopSm100TmaUmmaWarpSpecializedImplicitGemmILS5_0ELi26ELi2ELi1ELi2EN4cute5tupleIJNSA_1CILi1EEESD_SD_EEEEENSB_IJNSC_ILi64EEESG_NSB_IJNSC_ILi32EEEEEEEEENS_6half_tESK_NSA_8TiledMMAINSA_8MMA_AtomIJNSA_20SM100_MMA_F16BF16_SSISK_SK_fLi64ELi64ELNSA_4UMMA5MajorE0ELSP_0ELNSO_7ScaleInE0ELSQ_0EEEEEENSA_6LayoutISE_NSB_IJNSC_ILi0EEESU_SU_EEEEENSB_IJNSA_10UnderscoreESX_SX_EEEEENS7_6detail27Sm100ImplicitGemmTileTraitsINSA_20SM90_TMA_LOAD_IM2COLENSA_14ComposedLayoutINSA_7SwizzleILi2ELi4ELi3EEENSA_18smem_ptr_flag_bitsILi16EEENST_INSB_IJNSC_ILi8EEESH_EEENSB_IJSH_SD_EEEEEEEvEENS11_INSA_13SM90_TMA_LOADES1C_vEEEENS_8epilogue10collective18CollectiveEpilogueINS1H_23Sm100TmaWarpSpecializedILi3ELi2ELi16ELb1ELb0EEEJSJ_NSB_IJNST_ISG_SD_EENST_ISH_SD_EEEEESK_NSB_IJNSB_IJlllEEESD_SU_EEESK_S1Q_NS1H_6fusion15FusionCallbacksIS1L_NS1R_17LinearCombinationISK_fSK_fLNS_15FloatRoundStyleE2EEESJ_S1O_JEEENSA_5SM1004TMEM4LOAD26SM100_TMEM_LOAD_16dp256b4xES12_S1C_NSA_17SM75_U32x4_LDSM_NENSA_21SM90_TMA_STORE_IM2COLES1C_NSA_17SM90_U32x4_STSM_NENSA_39AutoVectorizingCopyWithAssumedAlignmentILi128EEEEEEvvEEEEvNT_6ParamsE,@function
        .size           _ZN7cutlass13device_kernelINS_4conv6kernel13ConvUniversalINS1_16ConvProblemShapeILNS1_8OperatorE0ELi2EEENS1_10collective14CollectiveConvINS1_47MainloopSm100TmaUmmaWarpSpecializedImplicitGemmILS5_0ELi26ELi2ELi1ELi2EN4cute5tupleIJNSA_1CILi1EEESD_SD_EEEEENSB_IJNSC_ILi64EEESG_NSB_IJNSC_ILi32EEEEEEEEENS_6half_tESK_NSA_8TiledMMAINSA_8MMA_AtomIJNSA_20SM100_MMA_F16BF16_SSISK_SK_fLi64ELi64ELNSA_4UMMA5MajorE0ELSP_0ELNSO_7ScaleInE0ELSQ_0EEEEEENSA_6LayoutISE_NSB_IJNSC_ILi0EEESU_SU_EEEEENSB_IJNSA_10UnderscoreESX_SX_EEEEENS7_6detail27Sm100ImplicitGemmTileTraitsINSA_20SM90_TMA_LOAD_IM2COLENSA_14ComposedLayoutINSA_7SwizzleILi2ELi4ELi3EEENSA_18smem_ptr_flag_bitsILi16EEENST_INSB_IJNSC_ILi8EEESH_EEENSB_IJSH_SD_EEEEEEEvEENS11_INSA_13SM90_TMA_LOADES1C_vEEEENS_8epilogue10collective18CollectiveEpilogueINS1H_23Sm100TmaWarpSpecializedILi3ELi2ELi16ELb1ELb0EEEJSJ_NSB_IJNST_ISG_SD_EENST_ISH_SD_EEEEESK_NSB_IJNSB_IJlllEEESD_SU_EEESK_S1Q_NS1H_6fusion15FusionCallbacksIS1L_NS1R_17LinearCombinationISK_fSK_fLNS_15FloatRoundStyleE2EEESJ_S1O_JEEENSA_5SM1004TMEM4LOAD26SM100_TMEM_LOAD_16dp256b4xES12_S1C_NSA_17SM75_U32x4_LDSM_NENSA_21SM90_TMA_STORE_IM2COLES1C_NSA_17SM90_U32x4_STSM_NENSA_39AutoVectorizingCopyWithAssumedAlignmentILi128EEEEEEvvEEEEvNT_6ParamsE,(.L_x_210 - _ZN7cutlass13device_kernelINS_4conv6kernel13ConvUniversalINS1_16ConvProblemShapeILNS1_8OperatorE0ELi2EEENS1_10collective14CollectiveConvINS1_47MainloopSm100TmaUmmaWarpSpecializedImplicitGemmILS5_0ELi26ELi2ELi1ELi2EN4cute5tupleIJNSA_1CILi1EEESD_SD_EEEEENSB_IJNSC_ILi64EEESG_NSB_IJNSC_ILi32EEEEEEEEENS_6half_tESK_NSA_8TiledMMAINSA_8MMA_AtomIJNSA_20SM100_MMA_F16BF16_SSISK_SK_fLi64ELi64ELNSA_4UMMA5MajorE0ELSP_0ELNSO_7ScaleInE0ELSQ_0EEEEEENSA_6LayoutISE_NSB_IJNSC_ILi0EEESU_SU_EEEEENSB_IJNSA_10UnderscoreESX_SX_EEEEENS7_6detail27Sm100ImplicitGemmTileTraitsINSA_20SM90_TMA_LOAD_IM2COLENSA_14ComposedLayoutINSA_7SwizzleILi2ELi4ELi3EEENSA_18smem_ptr_flag_bitsILi16EEENST_INSB_IJNSC_ILi8EEESH_EEENSB_IJSH_SD_EEEEEEEvEENS11_INSA_13SM90_TMA_LOADES1C_vEEEENS_8epilogue10collective18CollectiveEpilogueINS1H_23Sm100TmaWarpSpecializedILi3ELi2ELi16ELb1ELb0EEEJSJ_NSB_IJNST_ISG_SD_EENST_ISH_SD_EEEEESK_NSB_IJNSB_IJlllEEESD_SU_EEESK_S1Q_NS1H_6fusion15FusionCallbacksIS1L_NS1R_17LinearCombinationISK_fSK_fLNS_15FloatRoundStyleE2EEESJ_S1O_JEEENSA_5SM1004TMEM4LOAD26SM100_TMEM_LOAD_16dp256b4xES12_S1C_NSA_17SM75_U32x4_LDSM_NENSA_21SM90_TMA_STORE_IM2COLES1C_NSA_17SM90_U32x4_STSM_NENSA_39AutoVectorizingCopyWithAssumedAlignmentILi128EEEEEEvvEEEEvNT_6ParamsE)
        .other          _ZN7cutlass13device_kernelINS_4conv6kernel13ConvUniversalINS1_16ConvProblemShapeILNS1_8OperatorE0ELi2EEENS1_10collective14CollectiveConvINS1_47MainloopSm100TmaUmmaWarpSpecializedImplicitGemmILS5_0ELi26ELi2ELi1ELi2EN4cute5tupleIJNSA_1CILi1EEESD_SD_EEEEENSB_IJNSC_ILi64EEESG_NSB_IJNSC_ILi32EEEEEEEEENS_6half_tESK_NSA_8TiledMMAINSA_8MMA_AtomIJNSA_20SM100_MMA_F16BF16_SSISK_SK_fLi64ELi64ELNSA_4UMMA5MajorE0ELSP_0ELNSO_7ScaleInE0ELSQ_0EEEEEENSA_6LayoutISE_NSB_IJNSC_ILi0EEESU_SU_EEEEENSB_IJNSA_10UnderscoreESX_SX_EEEEENS7_6detail27Sm100ImplicitGemmTileTraitsINSA_20SM90_TMA_LOAD_IM2COLENSA_14ComposedLayoutINSA_7SwizzleILi2ELi4ELi3EEENSA_18smem_ptr_flag_bitsILi16EEENST_INSB_IJNSC_ILi8EEESH_EEENSB_IJSH_SD_EEEEEEEvEENS11_INSA_13SM90_TMA_LOADES1C_vEEEENS_8epilogue10collective18CollectiveEpilogueINS1H_23Sm100TmaWarpSpecializedILi3ELi2ELi16ELb1ELb0EEEJSJ_NSB_IJNST_ISG_SD_EENST_ISH_SD_EEEEESK_NSB_IJNSB_IJlllEEESD_SU_EEESK_S1Q_NS1H_6fusion15FusionCallbacksIS1L_NS1R_17LinearCombinationISK_fSK_fLNS_15FloatRoundStyleE2EEESJ_S1O_JEEENSA_5SM1004TMEM4LOAD26SM100_TMEM_LOAD_16dp256b4xES12_S1C_NSA_17SM75_U32x4_LDSM_NENSA_21SM90_TMA_STORE_IM2COLES1C_NSA_17SM90_U32x4_STSM_NENSA_39AutoVectorizingCopyWithAssumedAlignmentILi128EEEEEEvvEEEEvNT_6ParamsE,@"STO_CUDA_ENTRY STV_DEFAULT"
_ZN7cutlass13device_kernelINS_4conv6kernel13ConvUniversalINS1_16ConvProblemShapeILNS1_8OperatorE0ELi2EEENS1_10collective14CollectiveConvINS1_47MainloopSm100TmaUmmaWarpSpecializedImplicitGemmILS5_0ELi26ELi2ELi1ELi2EN4cute5tupleIJNSA_1CILi1EEESD_SD_EEEEENSB_IJNSC_ILi64EEESG_NSB_IJNSC_ILi32EEEEEEEEENS_6half_tESK_NSA_8TiledMMAINSA_8MMA_AtomIJNSA_20SM100_MMA_F16BF16_SSISK_SK_fLi64ELi64ELNSA_4UMMA5MajorE0ELSP_0ELNSO_7ScaleInE0ELSQ_0EEEEEENSA_6LayoutISE_NSB_IJNSC_ILi0EEESU_SU_EEEEENSB_IJNSA_10UnderscoreESX_SX_EEEEENS7_6detail27Sm100ImplicitGemmTileTraitsINSA_20SM90_TMA_LOAD_IM2COLENSA_14ComposedLayoutINSA_7SwizzleILi2ELi4ELi3EEENSA_18smem_ptr_flag_bitsILi16EEENST_INSB_IJNSC_ILi8EEESH_EEENSB_IJSH_SD_EEEEEEEvEENS11_INSA_13SM90_TMA_LOADES1C_vEEEENS_8epilogue10collective18CollectiveEpilogueINS1H_23Sm100TmaWarpSpecializedILi3ELi2ELi16ELb1ELb0EEEJSJ_NSB_IJNST_ISG_SD_EENST_ISH_SD_EEEEESK_NSB_IJNSB_IJlllEEESD_SU_EEESK_S1Q_NS1H_6fusion15FusionCallbacksIS1L_NS1R_17LinearCombinationISK_fSK_fLNS_15FloatRoundStyleE2EEESJ_S1O_JEEENSA_5SM1004TMEM4LOAD26SM100_TMEM_LOAD_16dp256b4xES12_S1C_NSA_17SM75_U32x4_LDSM_NENSA_21SM90_TMA_STORE_IM2COLES1C_NSA_17SM90_U32x4_STSM_NENSA_39AutoVectorizingCopyWithAssumedAlignmentILi128EEEEEEvvEEEEvNT_6ParamsE:
[----:B------:R-:W1:Y:S01]  /*0000*/  LDC R1, c[0x0][0x37c] ;  /* 0x0000df00ff017b82 */ /* 0x000e620000000800 */
[----:B------:R-:W2:Y:S07]  /*0010*/  S2R R76, SR_TID.X ;  /* 0x00000000004c7919 */ /* 0x000eae0000002100 */
[----:B------:R-:W3:Y:S01]  /*0020*/  LDC.64 R2, c[0x0][0x890] ;  /* 0x00022400ff027b82 */ /* 0x000ee20000000a00 */
[----:B------:R-:W4:Y:S01]  /*0030*/  LDCU.64 UR50, c[0x0][0x358] ;  /* 0x00006b00ff3277ac */ /* 0x000f220008000a00 */
[----:B-1----:R-:W-:Y:S01]  /*0040*/  VIADD R1, R1, 0xfffffff8 ;  /* 0xfffffff801017836 */ /* 0x002fe20000000000 */
[----:B------:R-:W-:-:S02]  /*0050*/  PRMT R63, RZ, 0x7610, R63 ;  /* 0x00007610ff3f7816 */ /* 0x000fc4000000003f */
[----:B------:R-:W-:Y:S02]  /*0060*/  ELECT P2, URZ, PT ;  /* 0x0000000000ff782f */ /* 0x000fe40003840000 */
[----:B---3--:R-:W-:-:S04]  /*0070*/  ISETP.NE.U32.AND P0, PT, R2, RZ, PT ;  /* 0x000000ff0200720c */ /* 0x008fc80003f05070 */
[----:B------:R-:W-:Y:S02]  /*0080*/  ISETP.NE.AND.EX P0, PT, R3, RZ, PT, P0 ;  /* 0x000000ff0300720c */ /* 0x000fe40003f05300 */
[----:B--2---:R-:W-:-:S05]  /*0090*/  SHF.R.U32.HI R77, RZ, 0x5, R76 ;  /* 0x00000005ff4d7819 */ /* 0x004fca000001164c */
[----:B------:R-:W1:Y:S02]  /*00a0*/  SHFL.IDX PT, R0, R77, RZ, 0x1f ;  /* 0x00001fff4d007589 */ /* 0x000e6400000e0000 */
[----:B-1----:R-:W-:-:S04]  /*00b0*/  R2UR UR6, R0 ;  /* 0x00000000000672ca */ /* 0x002fc800000e0000 */
[----:B----4-:R-:W-:Y:S05]  /*00c0*/  @P0 BRA `(.L_x_0) ;  /* 0x00000000002c0947 */ /* 0x010fea0003800000 */
[----:B------:R-:W1:Y:S02]  /*00d0*/  LDCU.64 UR4, c[0x0][0x888] ;  /* 0x00011100ff0477ac */ /* 0x000e640008000a00 */
[----:B-1----:R-:W-:-:S04]  /*00e0*/  UISETP.NE.U32.AND UP0, UPT, UR4, URZ, UPT ;  /* 0x000000ff0400728c */ /* 0x002fc8000bf05070 */
[----:B------:R-:W-:-:S09]  /*00f0*/  UISETP.NE.AND.EX UP0, UPT, UR5, URZ, UPT, UP0 ;  /* 0x000000ff0500728c */ /* 0x000fd2000bf05300 */
[----:B------:R-:W-:Y:S05]  /*0100*/  BRA.U !UP0, `(.L_x_1) ;  /* 0x0000000108107547 */ /* 0x000fea000b800000 */
[----:B------:R-:W1:Y:S02]  /*0110*/  LDC.64 R4, c[0x0][0x888] ;  /* 0x00022200ff047b82 */ /* 0x000e640000000a00 */
[----:B-1----:R1:W5:Y:S01]  /*0120*/  LDG.E R35, desc[UR50][R4.64] ;  /* 0x0000003204237981 */ /* 0x002362000c1e1900 */
[----:B------:R-:W-:Y:S01]  /*0130*/  HFMA2 R63, -RZ, RZ, 0, 5.9604644775390625e-08 ;  /* 0x00000001ff3f7431 */ /* 0x000fe200000001ff */
[----:B------:R-:W-:Y:S05]  /*0140*/  BRA `(.L_x_0) ;  /* 0x00000000000c7947 */ /* 0x000fea0003800000 */
.L_x_1:
[----:B------:R-:W1:Y:S01]  /*0150*/  LDCU UR4, c[0x0][0x880] ;  /* 0x00011000ff0477ac */ /* 0x000e620008000800 */
[----:B------:R-:W-:Y:S01]  /*0160*/  HFMA2 R63, -RZ, RZ, 0, 5.9604644775390625e-08 ;  /* 0x00000001ff3f7431 */ /* 0x000fe200000001ff */
[----:B-1----:R-:W-:-:S07]  /*0170*/  MOV R35, UR4 ;  /* 0x0000000400237c02 */ /* 0x002fce0008000f00 */
.L_x_0:
[----:B------:R-:W2:Y:S02]  /*0180*/  LDCU.64 UR4, c[0x0][0x8b0] ;  /* 0x00011600ff0477ac */ /* 0x000ea40008000a00 */
[----:B--2---:R-:W-:-:S04]  /*0190*/  UISETP.NE.U32.AND UP0, UPT, UR4, URZ, UPT ;  /* 0x000000ff0400728c */ /* 0x004fc8000bf05070 */
[----:B------:R-:W-:-:S09]  /*01a0*/  UISETP.NE.AND.EX UP0, UPT, UR5, URZ, UPT, UP0 ;  /* 0x000000ff0500728c */ /* 0x000fd2000bf05300 */
[----:B------:R-:W-:Y:S05]  /*01b0*/  BRA.U UP0, `(.L_x_2) ;  /* 0x0000000100247547 */ /* 0x000fea000b800000 */
[----:B------:R-:W2:Y:S02]  /*01c0*/  LDCU.64 UR4, c[0x0][0x8a8] ;  /* 0x00011500ff0477ac */ /* 0x000ea40008000a00 */
[----:B--2---:R-:W-:-:S04]  /*01d0*/  UISETP.NE.U32.AND UP0, UPT, UR4, URZ, UPT ;  /* 0x000000ff0400728c */ /* 0x004fc8000bf05070 */
[----:B------:R-:W-:-:S09]  /*01e0*/  UISETP.NE.AND.EX UP0, UPT, UR5, URZ, UPT, UP0 ;  /* 0x000000ff0500728c */ /* 0x000fd2000bf05300 */
[----:B------:R-:W-:Y:S05]  /*01f0*/  BRA.U !UP0, `(.L_x_3) ;  /* 0x00000001080c7547 */ /* 0x000fea000b800000 */
[----:B-1----:R-:W1:Y:S02]  /*0200*/  LDC.64 R4, c[0x0][0x8a8] ;  /* 0x00022a00ff047b82 */ /* 0x002e640000000a00 */
[----:B-1----:R2:W5:Y:S01]  /*0210*/  LDG.E R33, desc[UR50][R4.64] ;  /* 0x0000003204217981 */ /* 0x002562000c1e1900 */
[----:B------:R-:W-:Y:S05]  /*0220*/  BRA `(.L_x_2) ;  /* 0x0000000000087947 */ /* 0x000fea0003800000 */
.L_x_3:
[----:B------:R-:W2:Y:S02]  /*0230*/  LDCU UR4, c[0x0][0x8a0] ;  /* 0x00011400ff0477ac */ /* 0x000ea40008000800 */
[----:B--2---:R-:W-:Y:S02]  /*0240*/  MOV R33, UR4 ;  /* 0x0000000400217c02 */ /* 0x004fe40008000f00 */
.L_x_2:
[----:B-12---:R-:W1:Y:S01]  /*0250*/  LDC.64 R4, c[0x0][0x888] ;  /* 0x00022200ff047b82 */ /* 0x006e620000000a00 */
[----:B------:R-:W-:Y:S01]  /*0260*/  IMAD.U32 R0, RZ, RZ, UR6 ;  /* 0x00000006ff007e24 */ /* 0x000fe2000f8e00ff */
[----:B------:R-:W-:Y:S01]  /*0270*/  ISETP.EQ.U32.AND P4, PT, R2, RZ, PT ;  /* 0x000000ff0200720c */ /* 0x000fe20003f82070 */
[----:B------:R-:W-:Y:S03]  /*0280*/  BSSY.RECONVERGENT B0, `(.L_x_4) ;  /* 0x0000012000007945 */ /* 0x000fe60003800200 */
[----:B------:R-:W-:Y:S02]  /*0290*/  ISETP.NE.OR P1, PT, R0, 0x1, !P2 ;  /* 0x000000010000780c */ /* 0x000fe40005725670 */
[----:B-1----:R-:W-:-:S04]  /*02a0*/  ISETP.NE.U32.AND P0, PT, R4, RZ, PT ;  /* 0x000000ff0400720c */ /* 0x002fc80003f05070 */
[----:B------:R-:W-:-:S13]  /*02b0*/  ISETP.NE.AND.EX P0, PT, R5, RZ, PT, P0 ;  /* 0x000000ff0500720c */ /* 0x000fda0003f05300 */
[----:B------:R-:W-:Y:S01]  /*02c0*/  VOTEU.ANY UP4, P0 ;  /* 0x0000000000ff7886 */ /* 0x000fe20000080100 */
[----:B------:R-:W-:Y:S02]  /*02d0*/  PLOP3.LUT P3, PT, PT, PT, UP4, 0x80, 0x8 ;  /* 0x000000000008781c */ /* 0x000fe40003f6f048 */
[----:B------:R-:W-:Y:S02]  /*02e0*/  ISETP.NE.OR P0, PT, R0, 0x3, !P2 ;  /* 0x000000030000780c */ /* 0x000fe40005705670 */
[----:B------:R-:W-:-:S04]  /*02f0*/  ISETP.EQ.OR.EX P5, PT, R3, RZ, !P3, P4 ;  /* 0x000000ff0300720c */ /* 0x000fc80005fa2740 */
[----:B------:R-:W-:Y:S01]  /*0300*/  P2R R78, PR, RZ, 0x20 ;  /* 0x00000020ff4e7803 */ /* 0x000fe20000000000 */
[----:B------:R-:W-:Y:S05]  /*0310*/  @P1 BRA `(.L_x_5) ;  /* 0x0000000000201947 */ /* 0x000fea0003800000 */
[----:B------:R-:W1:Y:S02]  /*0320*/  LDCU.64 UR4, c[0x0][0x348] ;  /* 0x00006900ff0477ac */ /* 0x000e640008000a00 */
[----:B-1----:R-:W-:Y:S02]  /*0330*/  UIADD3 UR8, UP1, UPT, UR4, 0x80, URZ ;  /* 0x0000008004087890 */ /* 0x002fe4000ff3e0ff */
[----:B------:R-:W-:Y:S02]  /*0340*/  UIADD3 UR4, UP0, UPT, UR4, 0x180, URZ ;  /* 0x0000018004047890 */ /* 0x000fe4000ff1e0ff */
[----:B------:R-:W-:Y:S02]  /*0350*/  UIADD3.X UR9, UPT, UPT, URZ, UR5, URZ, UP1, !UPT ;  /* 0x00000005ff097290 */ /* 0x000fe40008ffe4ff */
[----:B------:R-:W-:-:S07]  /*0360*/  UIADD3.X UR5, UPT, UPT, URZ, UR5, URZ, UP0, !UPT ;  /* 0x00000005ff057290 */ /* 0x000fce00087fe4ff */
[----:B------:R1:W-:Y:S02]  /*0370*/  UTMACCTL.PF [UR8] ;  /* 0x00000000080079b9 */ /* 0x0003e40008040000 */
[----:B------:R1:W-:Y:S02]  /*0380*/  UTMACCTL.PF [UR4] ;  /* 0x00000000040079b9 */ /* 0x0003e40008040000 */
[----:B-1----:R-:W-:Y:S01]  /*0390*/  NOP ;  /* 0x0000000000007918 */ /* 0x002fe20000000000 */
.L_x_5:
[----:B------:R-:W-:Y:S05]  /*03a0*/  BSYNC.RECONVERGENT B0 ;  /* 0x0000000000007941 */ /* 0x000fea0003800200 */
.L_x_4:
[----:B------:R-:W-:Y:S04]  /*03b0*/  BSSY.RECONVERGENT B0, `(.L_x_6) ;  /* 0x000000a000007945 */ /* 0x000fe80003800200 */
        /* <DEDUP_REMOVED lines=9> */
.L_x_7:
[----:B------:R-:W-:Y:S05]  /*0450*/  BSYNC.RECONVERGENT B0 ;  /* 0x0000000000007941 */ /* 0x000fea0003800200 */
.L_x_6:
[----:B------:R-:W-:Y:S01]  /*0460*/  UPLOP3.LUT UP1, UPT, UPT, UPT, UPT, 0x80, 0x8 ;  /* 0x000000000008789c */ /* 0x000fe20003f2f070 */
[----:B------:R-:W-:Y:S10]  /*0470*/  @!P5 BRA `(.L_x_8) ;  /* 0x000000000024d947 */ /* 0x000ff40003800000 */
[----:B------:R-:W-:Y:S01]  /*0480*/  ISETP.NE.U32.AND P1, PT, R2, RZ, PT ;  /* 0x000000ff0200720c */ /* 0x000fe20003f25070 */
[----:B------:R-:W-:Y:S01]  /*0490*/  USEL UR4, URZ, 0xffffffff, UP4 ;  /* 0xffffffffff047887 */ /* 0x000fe2000a000000 */
[----:B-----5:R-:W-:Y:S02]  /*04a0*/  FSETP.NEU.AND P0, PT, R35, RZ, PT ;  /* 0x000000ff2300720b */ /* 0x020fe40003f0d000 */
[----:B------:R-:W-:-:S11]  /*04b0*/  ISETP.NE.AND.EX P1, PT, R3, RZ, PT, P1 ;  /* 0x000000ff0300720c */ /* 0x000fd60003f25310 */
[----:B------:R-:W-:Y:S02]  /*04c0*/  VOTEU.ANY UP0, P0 ;  /* 0x0000000000ff7886 */ /* 0x000fe40000000100 */
[----:B------:R-:W-:-:S05]  /*04d0*/  VOTEU.ANY UP1, P1 ;  /* 0x0000000000ff7886 */ /* 0x000fca0000820100 */
[----:B------:R-:W-:-:S04]  /*04e0*/  @!UP1 USEL UR4, URZ, 0xffffffff, UP0 ;  /* 0xffffffffff049887 */ /* 0x000fc80008000000 */
[----:B------:R-:W-:-:S04]  /*04f0*/  ULOP3.LUT UR4, UR4, 0x1, URZ, 0xc0, !UPT ;  /* 0x0000000104047892 */ /* 0x000fc8000f8ec0ff */
[----:B------:R-:W-:-:S11]  /*0500*/  UISETP.NE.U32.AND UP1, UPT, UR4, 0x1, UPT ;  /* 0x000000010400788c */ /* 0x000fd6000bf25070 */
.L_x_8:
[----:B------:R-:W1:Y:S01]  /*0510*/  SHFL.IDX PT, R2, R77, RZ, 0x1f ;  /* 0x00001fff4d027589 */ /* 0x000e6200000e0000 */
[----:B------:R-:W-:-:S04]  /*0520*/  UISETP.NE.AND UP0, UPT, UR6, 0x2, UPT ;  /* 0x000000020600788c */ /* 0x000fc8000bf05270 */
[----:B------:R-:W-:Y:S01]  /*0530*/  USEL UR15, URZ, 0x1, UP0 ;  /* 0x00000001ff0f7887 */ /* 0x000fe20008000000 */
[----:B-1----:R-:W-:-:S13]  /*0540*/  ISETP.NE.AND P0, PT, R2, RZ, PT ;  /* 0x000000ff0200720c */ /* 0x002fda0003f05270 */
[----:B------:R-:W-:Y:S05]  /*0550*/  @P0 BRA `(.L_x_9) ;  /* 0x0000000400040947 */ /* 0x000fea0003800000 */
[----:B------:R-:W-:Y:S01]  /*0560*/  ELECT P0, URZ, PT ;  /* 0x0000000000ff782f */ /* 0x000fe20003800000 */
[----:B------:R-:W-:-:S12]  /*0570*/  BSSY.RECONVERGENT B0, `(.L_x_9) ;  /* 0x000003f000007945 */ /* 0x000fd80003800200 */
[----:B------:R-:W-:Y:S05]  /*0580*/  @!P0 BRA `(.L_x_10) ;  /* 0x0000000000f48947 */ /* 0x000fea0003800000 */
[----:B------:R-:W1:Y:S01]  /*0590*/  S2UR UR5, SR_CgaCtaId ;  /* 0x00000000000579c3 */ /* 0x000e620000008800 */
[----:B------:R-:W-:Y:S01]  /*05a0*/  UMOV UR7, 0x400 ;  /* 0x0000040000077882 */ /* 0x000fe20000000000 */
[----:B------:R-:W-:Y:S02]  /*05b0*/  UMOV UR4, 0x1 ;  /* 0x0000000100047882 */ /* 0x000fe40000000000 */
[----:B------:R-:W-:-:S04]  /*05c0*/  UIADD3 UR8, UPT, UPT, -UR4, 0x100000, URZ ;  /* 0x0010000004087890 */ /* 0x000fc8000fffe1ff */
[----:B------:R-:W-:Y:S02]  /*05d0*/  USHF.L.U32 UR9, UR8, 0xb, URZ ;  /* 0x0000000b08097899 */ /* 0x000fe400080006ff */
[----:B------:R-:W-:Y:S02]  /*05e0*/  USHF.L.U32 UR8, UR8, 0x1, URZ ;  /* 0x0000000108087899 */ /* 0x000fe400080006ff */
[----:B-1----:R-:W-:Y:S01]  /*05f0*/  ULEA UR5, UR5, UR7, 0x18 ;  /* 0x0000000705057291 */ /* 0x002fe2000f8ec0ff */
[----:B------:R-:W1:Y:S11]  /*0600*/  FENCE.VIEW.ASYNC.S ;  /* 0x00000000000073c6 */ /* 0x000e760000000000 */
[----:B-1----:R1:W2:Y:S01]  /*0610*/  SYNCS.EXCH.64 URZ, [UR5], UR8 ;  /* 0x0000000805ff75b2 */ /* 0x0022a20008000100 */
[----:B------:R1:W3:Y:S01]  /*0620*/  SYNCS.EXCH.64 URZ, [UR5+0xd0], UR8 ;  /* 0x0000d00805ff75b2 */ /* 0x0002e20008000100 */
[----:B------:R1:W4:Y:S01]  /*0630*/  SYNCS.EXCH.64 URZ, [UR5+0x8], UR8 ;  /* 0x0000080805ff75b2 */ /* 0x0003220008000100 */
[----:B------:R1:W1:Y:S01]  /*0640*/  SYNCS.EXCH.64 URZ, [UR5+0xd8], UR8 ;  /* 0x0000d80805ff75b2 */ /* 0x0002620008000100 */
        /* <DEDUP_REMOVED lines=48> */
[----:B--234-:R-:W-:Y:S01]  /*0950*/  NOP ;  /* 0x0000000000007918 */ /* 0x01cfe20000000000 */
.L_x_10:
[----:B-1----:R-:W-:Y:S05]  /*0960*/  BSYNC.RECONVERGENT B0 ;  /* 0x0000000000007941 */ /* 0x002fea0003800200 */
.L_x_9:
[----:B------:R-:W1:Y:S01]  /*0970*/  SHFL.IDX PT, R2, R77, RZ, 0x1f ;  /* 0x00001fff4d027589 */ /* 0x000e6200000e0000 */
[----:B------:R-:W-:Y:S01]  /*0980*/  NOP ;  /* 0x0000000000007918 */ /* 0x000fe20000000000 */
[----:B-1----:R-:W-:-:S13]  /*0990*/  ISETP.NE.AND P0, PT, R2, 0x1, PT ;  /* 0x000000010200780c */ /* 0x002fda0003f05270 */
[----:B------:R-:W-:Y:S05]  /*09a0*/  @P0 BRA `(.L_x_11) ;  /* 0x0000000000500947 */ /* 0x000fea0003800000 */
[----:B------:R-:W1:Y:S01]  /*09b0*/  S2UR UR7, SR_CgaCtaId ;  /* 0x00000000000779c3 */ /* 0x000e620000008800 */
[----:B------:R-:W-:Y:S01]  /*09c0*/  UMOV UR8, 0x400 ;  /* 0x0000040000087882 */ /* 0x000fe20000000000 */
[----:B------:R-:W-:Y:S01]  /*09d0*/  UMOV UR5, 0x20 ;  /* 0x0000002000057882 */ /* 0x000fe20000000000 */
[----:B------:R-:W-:Y:S01]  /*09e0*/  UMOV UR4, 0x80 ;  /* 0x0000008000047882 */ /* 0x000fe20000000000 */
[----:B------:R-:W-:Y:S01]  /*09f0*/  ELECT P0, URZ, PT ;  /* 0x0000000000ff782f */ /* 0x000fe20003800000 */
[----:B-1----:R-:W-:Y:S02]  /*0a00*/  ULEA UR7, UR7, UR8, 0x18 ;  /* 0x0000000807077291 */ /* 0x002fe4000f8ec0ff */
[----:B------:R-:W-:-:S04]  /*0a10*/  UIADD3 UR8, UPT, UPT, -UR5, 0x100000, URZ ;  /* 0x0010000005087890 */ /* 0x000fc8000fffe1ff */
[----:B------:R-:W-:Y:S02]  /*0a20*/  USHF.L.U32 UR9, UR8, 0xb, URZ ;  /* 0x0000000b08097899 */ /* 0x000fe400080006ff */
[----:B------:R-:W-:Y:S02]  /*0a30*/  USHF.L.U32 UR8, UR8, 0x1, URZ ;  /* 0x0000000108087899 */ /* 0x000fe400080006ff */
[----:B------:R-:W-:-:S04]  /*0a40*/  UIADD3 UR4, UPT, UPT, -UR4, 0x100000, URZ ;  /* 0x0010000004047890 */ /* 0x000fc8000fffe1ff */
[----:B------:R-:W-:Y:S02]  /*0a50*/  USHF.L.U32 UR5, UR4, 0xb, URZ ;  /* 0x0000000b04057899 */ /* 0x000fe400080006ff */
[----:B------:R-:W-:Y:S01]  /*0a60*/  USHF.L.U32 UR4, UR4, 0x1, URZ ;  /* 0x0000000104047899 */ /* 0x000fe200080006ff */
[----:B------:R-:W1:Y:S03]  /*0a70*/  FENCE.VIEW.ASYNC.S ;  /* 0x00000000000073c6 */ /* 0x000e660000000000 */
[----:B-1----:R1:W2:Y:S08]  /*0a80*/  SYNCS.EXCH.64 URZ, [UR7+0x1a0], UR8 ;  /* 0x0001a00807ff75b2 */ /* 0x0022b00008000100 */
[----:B------:R1:W3:Y:S01]  /*0a90*/  SYNCS.EXCH.64 URZ, [UR7+0x1b8], UR4 ;  /* 0x0001b80407ff75b2 */ /* 0x0002e20008000100 */
[----:B------:R1:W4:Y:S01]  /*0aa0*/  SYNCS.EXCH.64 URZ, [UR7+0x1a8], UR8 ;  /* 0x0001a80807ff75b2 */ /* 0x0003220008000100 */
[----:B------:R1:W1:Y:S01]  /*0ab0*/  SYNCS.EXCH.64 URZ, [UR7+0x1c0], UR4 ;  /* 0x0001c00407ff75b2 */ /* 0x0002620008000100 */
[----:B------:R1:W1:Y:S01]  /*0ac0*/  SYNCS.EXCH.64 URZ, [UR7+0x1b0], UR8 ;  /* 0x0001b00807ff75b2 */ /* 0x0002620008000100 */
[----:B------:R1:W1:Y:S01]  /*0ad0*/  SYNCS.EXCH.64 URZ, [UR7+0x1c8], UR4 ;  /* 0x0001c80407ff75b2 */ /* 0x0002620008000100 */
[----:B------:R-:W-:Y:S01]  /*0ae0*/  NOP ;  /* 0x0000000000007918 */ /* 0x000fe20000000000 */
.L_x_11:
[----:B------:R-:W2:Y:S01]  /*0af0*/  SHFL.IDX PT, R2, R77, RZ, 0x1f ;  /* 0x00001fff4d027589 */ /* 0x000ea200000e0000 */
[----:B------:R-:W-:Y:S01]  /*0b00*/  NOP ;  /* 0x0000000000007918 */ /* 0x000fe20000000000 */
[----:B--2---:R-:W-:-:S13]  /*0b10*/  ISETP.NE.AND P0, PT, R2, 0x3, PT ;  /* 0x000000030200780c */ /* 0x004fda0003f05270 */
[----:B------:R-:W-:Y:S05]  /*0b20*/  @P0 BRA `(.L_x_12) ;  /* 0x0000000000300947 */ /* 0x000fea0003800000 */
[----:B-1----:R-:W1:Y:S01]  /*0b30*/  S2UR UR5, SR_CgaCtaId ;  /* 0x00000000000579c3 */ /* 0x002e620000008800 */
[----:B------:R-:W-:Y:S01]  /*0b40*/  UMOV UR7, 0x400 ;  /* 0x0000040000077882 */ /* 0x000fe20000000000 */
[----:B------:R-:W-:Y:S01]  /*0b50*/  UMOV UR4, 0x20 ;  /* 0x0000002000047882 */ /* 0x000fe20000000000 */
[----:B------:R-:W-:Y:S01]  /*0b60*/  ELECT P0, URZ, PT ;  /* 0x0000000000ff782f */ /* 0x000fe20003800000 */
[----:B------:R-:W-:-:S04]  /*0b70*/  UIADD3 UR8, UPT, UPT, -UR4, 0x100000, URZ ;  /* 0x0010000004087890 */ /* 0x000fc8000fffe1ff */
[----:B------:R-:W-:Y:S02]  /*0b80*/  USHF.L.U32 UR9, UR8, 0xb, URZ ;  /* 0x0000000b08097899 */ /* 0x000fe400080006ff */
[----:B------:R-:W-:Y:S02]  /*0b90*/  USHF.L.U32 UR8, UR8, 0x1, URZ ;  /* 0x0000000108087899 */ /* 0x000fe400080006ff */
[----:B-1----:R-:W-:Y:S01]  /*0ba0*/  ULEA UR5, UR5, UR7, 0x18 ;  /* 0x0000000705057291 */ /* 0x002fe2000f8ec0ff */
[----:B------:R-:W1:Y:S11]  /*0bb0*/  FENCE.VIEW.ASYNC.S ;  /* 0x00000000000073c6 */ /* 0x000e760000000000 */
[----:B-1----:R2:W1:Y:S01]  /*0bc0*/  SYNCS.EXCH.64 URZ, [UR5+0x1d0], UR8 ;  /* 0x0001d00805ff75b2 */ /* 0x0024620008000100 */
[----:B------:R2:W1:Y:S02]  /*0bd0*/  SYNCS.EXCH.64 URZ, [UR5+0x1d8], UR8 ;  /* 0x0001d80805ff75b2 */ /* 0x0004640008000100 */
[----:B--2---:R-:W-:Y:S01]  /*0be0*/  NOP ;  /* 0x0000000000007918 */ /* 0x004fe20000000000 */
.L_x_12:
[----:B------:R-:W2:Y:S01]  /*0bf0*/  SHFL.IDX PT, R2, R77, RZ, 0x1f ;  /* 0x00001fff4d027589 */ /* 0x000ea200000e0000 */
[----:B------:R-:W-:Y:S01]  /*0c00*/  NOP ;  /* 0x0000000000007918 */ /* 0x000fe20000000000 */
[----:B--2---:R-:W-:-:S13]  /*0c10*/  ISETP.NE.AND P0, PT, R2, 0x4, PT ;  /* 0x000000040200780c */ /* 0x004fda0003f05270 */
[----:B------:R-:W-:Y:S05]  /*0c20*/  @P0 BRA `(.L_x_13) ;  /* 0x0000000000440947 */ /* 0x000fea0003800000 */
[----:B-1----:R-:W1:Y:S01]  /*0c30*/  S2UR UR5, SR_CgaCtaId ;  /* 0x00000000000579c3 */ /* 0x002e620000008800 */
[----:B------:R-:W-:Y:S01]  /*0c40*/  UMOV UR8, 0x100 ;  /* 0x0000010000087882 */ /* 0x000fe20000000000 */
[----:B------:R-:W-:Y:S01]  /*0c50*/  UMOV UR7, 0x400 ;  /* 0x0000040000077882 */ /* 0x000fe20000000000 */
[----:B------:R-:W-:Y:S01]  /*0c60*/  USEL UR8, UR8, 0xe0, UP1 ;  /* 0x000000e008087887 */ /* 0x000fe20008800000 */
[----:B------:R-:W-:Y:S01]  /*0c70*/  UMOV UR4, 0x1 ;  /* 0x0000000100047882 */ /* 0x000fe20000000000 */
[----:B------:R-:W-:Y:S01]  /*0c80*/  ELECT P0, URZ, PT ;  /* 0x0000000000ff782f */ /* 0x000fe20003800000 */
[----:B------:R-:W-:-:S04]  /*0c90*/  UIADD3 UR10, UPT, UPT, -UR4, 0x100000, URZ ;  /* 0x00100000040a7890 */ /* 0x000fc8000fffe1ff */
[----:B------:R-:W-:Y:S02]  /*0ca0*/  USHF.L.U32 UR11, UR10, 0xb, URZ ;  /* 0x0000000b0a0b7899 */ /* 0x000fe400080006ff */
[----:B------:R-:W-:Y:S02]  /*0cb0*/  USHF.L.U32 UR10, UR10, 0x1, URZ ;  /* 0x000000010a0a7899 */ /* 0x000fe400080006ff */
        /* <DEDUP_REMOVED lines=8> */
.L_x_13:
[----:B------:R-:W2:Y:S01]  /*0d40*/  SHFL.IDX PT, R2, R77, RZ, 0x1f ;  /* 0x00001fff4d027589 */ /* 0x000ea200000e0000 */
[----:B------:R-:W-:Y:S01]  /*0d50*/  NOP ;  /* 0x0000000000007918 */ /* 0x000fe20000000000 */
[----:B--2---:R-:W-:-:S13]  /*0d60*/  ISETP.NE.AND P0, PT, R2, 0x5, PT ;  /* 0x000000050200780c */ /* 0x004fda0003f05270 */
[----:B------:R-:W-:Y:S05]  /*0d70*/  @P0 BRA `(.L_x_14) ;  /* 0x0000000000480947 */ /* 0x000fea0003800000 */
[----:B-1----:R-:W1:Y:S01]  /*0d80*/  S2UR UR7, SR_CgaCtaId ;  /* 0x00000000000779c3 */ /* 0x002e620000008800 */
        /* <DEDUP_REMOVED lines=12> */
[----:B-1----:R2:W1:Y:S08]  /*0e50*/  SYNCS.EXCH.64 URZ, [UR7+0x1f0], UR8 ;  /* 0x0001f00807ff75b2 */ /* 0x0024700008000100 */
[----:B------:R2:W1:Y:S01]  /*0e60*/  SYNCS.EXCH.64 URZ, [UR7+0x200], UR4 ;  /* 0x0002000407ff75b2 */ /* 0x0004620008000100 */
[----:B------:R2:W1:Y:S01]  /*0e70*/  SYNCS.EXCH.64 URZ, [UR7+0x1f8], UR8 ;  /* 0x0001f80807ff75b2 */ /* 0x0004620008000100 */
[----:B------:R2:W1:Y:S02]  /*0e80*/  SYNCS.EXCH.64 URZ, [UR7+0x208], UR4 ;  /* 0x0002080407ff75b2 */ /* 0x0004640008000100 */
[----:B--2---:R-:W-:Y:S01]  /*0e90*/  NOP ;  /* 0x0000000000007918 */ /* 0x004fe20000000000 */
.L_x_14:
[----:B-1----:R-:W1:Y:S01]  /*0ea0*/  S2UR UR8, SR_CTAID.X ;  /* 0x00000000000879c3 */ /* 0x002e620000002500 */
[----:B------:R-:W-:-:S05]  /*0eb0*/  CS2R.32 R64, SR_CgaSize ;  /* 0x0000000000407805 */ /* 0x000fca0000008a00 */
[----:B------:R-:W-:-:S05]  /*0ec0*/  IMAD R64, R64, -0xa0, RZ ;  /* 0xffffff6040407824 */ /* 0x000fca00078e02ff */
[----:B------:R-:W-:-:S14]  /*0ed0*/  R2UR UR7, R64 ;  /* 0x00000000400772ca */ /* 0x000fdc00000e0000 */
[----:B------:R-:W2:Y:S01]  /*0ee0*/  LDCU UR7, c[0x0][UR7+0x2b0] ;  /* 0x00005600070777ac */ /* 0x000ea20008000800 */
[----:B------:R-:W1:Y:S01]  /*0ef0*/  S2R R19, SR_CTAID.Z ;  /* 0x0000000000137919 */ /* 0x000e620000002700 */
[----:B------:R-:W-:Y:S01]  /*0f00*/  NOP ;  /* 0x0000000000007918 */ /* 0x000fe20000000000 */
[----:B------:R-:W-:-:S05]  /*0f10*/  CS2R.32 R64, SR_CgaSize ;  /* 0x0000000000407805 */ /* 0x000fca0000008a00 */
[----:B------:R-:W-:-:S05]  /*0f20*/  IMAD R64, R64, -0xa0, RZ ;  /* 0xffffff6040407824 */ /* 0x000fca00078e02ff */
[----:B------:R-:W-:-:S14]  /*0f30*/  R2UR UR4, R64 ;  /* 0x00000000400472ca */ /* 0x000fdc00000e0000 */
[----:B------:R-:W3:Y:S01]  /*0f40*/  LDCU UR4, c[0x0][UR4+0x2b4] ;  /* 0x00005680040477ac */ /* 0x000ee20008000800 */
[----:B------:R-:W4:Y:S08]  /*0f50*/  S2UR UR5, SR_CTAID.Y ;  /* 0x00000000000579c3 */ /* 0x000f300000002600 */
[----:B------:R-:W3:Y:S01]  /*0f60*/  LDC R9, c[0x0][0xb24] ;  /* 0x0002c900ff097b82 */ /* 0x000ee20000000800 */
[----:B-1----:R-:W-:-:S02]  /*0f70*/  I2FP.F32.U32 R4, UR8 ;  /* 0x0000000800047c45 */ /* 0x002fc40008201000 */
[----:B------:R-:W-:-:S05]  /*0f80*/  CS2R.32 R5, SR_CgaSize ;  /* 0x0000000000057805 */ /* 0x000fca0000008a00 */
[----:B------:R-:W-:-:S06]  /*0f90*/  IMAD R5, R5, -0xa0, RZ ;  /* 0xffffff6005057824 */ /* 0x000fcc00078e02ff */
[----:B------:R-:W1:Y:S01]  /*0fa0*/  LDC R5, c[0x0][R5+0x2a0] ;  /* 0x0000a80005057b82 */ /* 0x000e620000000800 */
[----:B------:R-:W-:Y:S01]  /*0fb0*/  MOV R45, UR8 ;  /* 0x00000008002d7c02 */ /* 0x000fe20008000f00 */
[----:B--2---:R-:W-:Y:S01]  /*0fc0*/  FMUL R4, R4, UR7 ;  /* 0x0000000704047c20 */ /* 0x004fe20008400000 */
[----:B----4-:R-:W-:Y:S02]  /*0fd0*/  I2FP.F32.U32 R2, UR5 ;  /* 0x0000000500027c45 */ /* 0x010fe40008201000 */
[----:B------:R-:W-:-:S05]  /*0fe0*/  CS2R.32 R3, SR_CgaSize ;  /* 0x0000000000037805 */ /* 0x000fca0000008a00 */
[----:B------:R-:W-:-:S06]  /*0ff0*/  IMAD R3, R3, -0xa0, RZ ;  /* 0xffffff6003037824 */ /* 0x000fcc00078e02ff */
[----:B------:R-:W2:Y:S01]  /*1000*/  LDC R3, c[0x0][R3+0x2a4] ;  /* 0x0000a90003037b82 */ /* 0x000ea20000000800 */
[----:B------:R-:W4:Y:S01]  /*1010*/  F2I.U32.TRUNC.NTZ R64, R4 ;  /* 0x0000000400407305 */ /* 0x000f22000020f000 */
[----:B------:R-:W-:Y:S01]  /*1020*/  MOV R18, UR5 ;  /* 0x0000000500127c02 */ /* 0x000fe20008000f00 */
[----:B---3--:R-:W-:-:S05]  /*1030*/  FMUL R2, R2, UR4 ;  /* 0x0000000402027c20 */ /* 0x008fca0008400000 */
[----:B------:R-:W-:Y:S01]  /*1040*/  BAR.SYNC.DEFER_BLOCKING 0x0 ;  /* 0x0000000000007b1d */ /* 0x000fe20000010000 */
[----:B------:R-:W-:-:S05]  /*1050*/  ISETP.GE.AND P0, PT, R9, 0x1, PT ;  /* 0x000000010900780c */ /* 0x000fca0003f06270 */
[----:B------:R-:W3:Y:S01]  /*1060*/  F2I.U32.TRUNC.NTZ R62, R2 ;  /* 0x00000002003e7305 */ /* 0x000ee2000020f000 */
[----:B----4-:R-:W-:-:S05]  /*1070*/  IADD3 R64, PT, PT, -R64, RZ, RZ ;  /* 0x000000ff40407210 */ /* 0x010fca0007ffe1ff */
[----:B-1----:R-:W-:Y:S01]  /*1080*/  IMAD R64, R5, R64, UR8 ;  /* 0x0000000805407e24 */ /* 0x002fe2000f8e0240 */
[----:B---3--:R-:W-:-:S05]  /*1090*/  IADD3 R62, PT, PT, -R62, RZ, RZ ;  /* 0x000000ff3e3e7210 */ /* 0x008fca0007ffe1ff */
[----:B--2---:R-:W-:Y:S01]  /*10a0*/  IMAD R62, R3, R62, UR5 ;  /* 0x00000005033e7e24 */ /* 0x004fe2000f8e023e */
[----:B------:R-:W-:Y:S06]  /*10b0*/  @!P0 BRA `(.L_x_15) ;  /* 0x0000000000b88947 */ /* 0x000fec0003800000 */
[----:B------:R-:W1:Y:S01]  /*10c0*/  LDC.64 R4, c[0x0][0xb18] ;  /* 0x0002c600ff047b82 */ /* 0x000e620000000a00 */
[----:B------:R-:W-:-:S07]  /*10d0*/  ISETP.NE.AND P0, PT, R9, 0x1, PT ;  /* 0x000000010900780c */ /* 0x000fce0003f05270 */
[----:B------:R-:W2:Y:S08]  /*10e0*/  LDC R10, c[0x0][0xb0c] ;  /* 0x0002c300ff0a7b82 */ /* 0x000eb00000000800 */
[----:B------:R-:W3:Y:S08]  /*10f0*/  LDC R11, c[0x0][0x370] ;  /* 0x0000dc00ff0b7b82 */ /* 0x000ef00000000800 */
[----:B------:R-:W4:Y:S01]  /*1100*/  LDC R12, c[0x0][0x374] ;  /* 0x0000dd00ff0c7b82 */ /* 0x000f220000000800 */
[----:B-1----:R-:W-:-:S07]  /*1110*/  ISETP.NE.AND P1, PT, R4, 0x1, PT ;  /* 0x000000010400780c */ /* 0x002fce0003f25270 */
[----:B------:R-:W3:Y:S01]  /*1120*/  LDC.64 R6, c[0x0][0xb10] ;  /* 0x0002c400ff067b82 */ /* 0x000ee20000000a00 */
[----:B--2---:R-:W-:-:S07]  /*1130*/  ISETP.NE.AND P3, PT, R10, 0x1, PT ;  /* 0x000000010a00780c */ /* 0x004fce0003f65270 */
[----:B------:R-:W1:Y:S08]  /*1140*/  LDC R8, c[0x0][0xb20] ;  /* 0x0002c800ff087b82 */ /* 0x000e700000000800 */
[----:B------:R-:W2:Y:S01]  /*1150*/  LDC.64 R2, c[0x0][0xb28] ;  /* 0x0002ca00ff027b82 */ /* 0x000ea20000000a00 */
[----:B----4-:R-:W-:-:S04]  /*1160*/  IMAD.HI.U32 R13, R12, R5, RZ ;  /* 0x000000050c0d7227 */ /* 0x010fc800078e00ff */
[----:B------:R-:W-:-:S04]  /*1170*/  IMAD.HI.U32 R5, R18, R5, RZ ;  /* 0x0000000512057227 */ /* 0x000fc800078e00ff */
[----:B---3--:R-:W-:-:S04]  /*1180*/  IMAD.HI.U32 R14, R11, R6, RZ ;  /* 0x000000060b0e7227 */ /* 0x008fc800078e00ff */
[C---:B------:R-:W-:Y:S01]  /*1190*/  IMAD.HI.U32 R16, R45.reuse, R6, RZ ;  /* 0x000000062d107227 */ /* 0x040fe200078e00ff */
[-C--:B------:R-:W-:Y:S02]  /*11a0*/  @P3 SHF.R.U32.HI R11, RZ, R7.reuse, R14 ;  /* 0x00000007ff0b3219 */ /* 0x080fe4000001160e */
[-C--:B-1----:R-:W-:Y:S02]  /*11b0*/  @P1 SHF.R.U32.HI R12, RZ, R8.reuse, R13 ;  /* 0x00000008ff0c1219 */ /* 0x082fe4000001160d */
[----:B------:R-:W-:Y:S02]  /*11c0*/  SHF.R.U32.HI R5, RZ, R8, R5 ;  /* 0x00000008ff057219 */ /* 0x000fe40000011605 */
[----:B------:R-:W-:Y:S02]  /*11d0*/  SHF.R.U32.HI R16, RZ, R7, R16 ;  /* 0x00000007ff107219 */ /* 0x000fe40000011610 */
[----:B------:R-:W-:Y:S01]  /*11e0*/  SEL R5, R18, R5, !P1 ;  /* 0x0000000512057207 */ /* 0x000fe20004800000 */
[----:B--2---:R-:W-:Y:S01]  /*11f0*/  IMAD.HI.U32 R14, R12, R2, RZ ;  /* 0x000000020c0e7227 */ /* 0x004fe200078e00ff */
[----:B------:R-:W-:-:S02]  /*1200*/  SEL R7, R45, R16, !P3 ;  /* 0x000000102d077207 */ /* 0x000fc40005800000 */
[----:B------:R-:W-:Y:S01]  /*1210*/  IADD3 R13, PT, PT, -R5, RZ, RZ ;  /* 0x000000ff050d7210 */ /* 0x000fe20007ffe1ff */
[----:B------:R-:W-:Y:S01]  /*1220*/  IMAD.HI.U32 R6, R11, R2, RZ ;  /* 0x000000020b067227 */ /* 0x000fe200078e00ff */
[----:B------:R-:W-:-:S03]  /*1230*/  @P0 SHF.R.U32.HI R12, RZ, R3, R14 ;  /* 0x00000003ff0c0219 */ /* 0x000fc6000001160e */
[----:B------:R-:W-:Y:S01]  /*1240*/  IMAD R13, R4, R13, R18 ;  /* 0x0000000d040d7224 */ /* 0x000fe200078e0212 */
[----:B------:R-:W-:Y:S01]  /*1250*/  @P0 SHF.R.U32.HI R11, RZ, R3, R6 ;  /* 0x00000003ff0b0219 */ /* 0x000fe20000011606 */
[----:B------:R-:W-:-:S04]  /*1260*/  IMAD R12, R12, R9, RZ ;  /* 0x000000090c0c7224 */ /* 0x000fc800078e02ff */
[----:B------:R-:W-:Y:S01]  /*1270*/  IMAD R6, R11, R9, RZ ;  /* 0x000000090b067224 */ /* 0x000fe200078e02ff */
[----:B------:R-:W-:-:S04]  /*1280*/  ISETP.GE.AND P1, PT, R5, R12, PT ;  /* 0x0000000c0500720c */ /* 0x000fc80003f26270 */
[----:B------:R-:W-:Y:S01]  /*1290*/  ISETP.GE.OR P1, PT, R7, R6, P1 ;  /* 0x000000060700720c */ /* 0x000fe20000f26670 */
[----:B------:R-:W-:-:S05]  /*12a0*/  IMAD.HI.U32 R6, R5, R2, RZ ;  /* 0x0000000205067227 */ /* 0x000fca00078e00ff */
[----:B------:R-:W-:-:S04]  /*12b0*/  SHF.R.U32.HI R6, RZ, R3, R6 ;  /* 0x00000003ff067219 */ /* 0x000fc80000011606 */
[----:B------:R-:W-:-:S03]  /*12c0*/  SEL R6, R5, R6, !P0 ;  /* 0x0000000605067207 */ /* 0x000fc60004000000 */
[----:B------:R-:W-:Y:S01]  /*12d0*/  @!P1 IMAD.HI.U32 R8, R7, R2, RZ ;  /* 0x0000000207089227 */ /* 0x000fe200078e00ff */
[----:B------:R-:W-:-:S04]  /*12e0*/  IADD3 R2, PT, PT, -R6, RZ, RZ ;  /* 0x000000ff06027210 */ /* 0x000fc80007ffe1ff */
[----:B------:R-:W-:Y:S01]  /*12f0*/  @!P1 SHF.R.U32.HI R8, RZ, R3, R8 ;  /* 0x00000003ff089219 */ /* 0x000fe20000011608 */
[----:B------:R-:W-:-:S03]  /*1300*/  IMAD R2, R9, R2, R5 ;  /* 0x0000000209027224 */ /* 0x000fc600078e0205 */
[----:B------:R-:W-:-:S05]  /*1310*/  @!P1 SEL R3, R7, R8, !P0 ;  /* 0x0000000807039207 */ /* 0x000fca0004000000 */
[--C-:B------:R-:W-:Y:S02]  /*1320*/  @!P1 IMAD.IADD R6, R6, 0x1, -R3.reuse ;  /* 0x0000000106069824 */ /* 0x100fe400078e0a03 */
[----:B------:R-:W-:Y:S01]  /*1330*/  @!P1 IMAD R3, R2, R11, R3 ;  /* 0x0000000b02039224 */ /* 0x000fe200078e0203 */
[----:B------:R-:W-:Y:S01]  /*1340*/  IADD3 R2, PT, PT, -R7, RZ, RZ ;  /* 0x000000ff07027210 */ /* 0x000fe20007ffe1ff */
[----:B------:R-:W-:Y:S02]  /*1350*/  @!P1 IMAD R5, R6, R9, R7 ;  /* 0x0000000906059224 */ /* 0x000fe400078e0207 */
[----:B------:R-:W-:Y:S02]  /*1360*/  @!P1 IMAD.MOV.U32 R7, RZ, RZ, R3 ;  /* 0x000000ffff079224 */ /* 0x000fe400078e0003 */
[----:B------:R-:W-:Y:S02]  /*1370*/  IMAD R2, R10, R2, R45 ;  /* 0x000000020a027224 */ /* 0x000fe400078e022d */
[----:B------:R-:W-:-:S02]  /*1380*/  IMAD R18, R5, R4, R13 ;  /* 0x0000000405127224 */ /* 0x000fc400078e020d */
[----:B------:R-:W-:Y:S02]  /*1390*/  IMAD R45, R7, R10, R2 ;  /* 0x0000000a072d7224 */ /* 0x000fe400078e0202 */
.L_x_15:
[----:B------:R-:W1:Y:S01]  /*13a0*/  LDCU UR4, c[0x0][0xb30] ;  /* 0x00016600ff0477ac */ /* 0x000e620008000800 */
[----:B------:R-:W2:Y:S08]  /*13b0*/  S2UR UR45, SR_CgaCtaId ;  /* 0x00000000002d79c3 */ /* 0x000eb00000008800 */
[----:B------:R-:W3:Y:S01]  /*13c0*/  LDC R26, c[0x0][0xb24] ;  /* 0x0002c900ff1a7b82 */ /* 0x000ee20000000800 */
[----:B-1----:R-:W-:-:S09]  /*13d0*/  UISETP.NE.AND UP0, UPT, UR4, 0x1, UPT ;  /* 0x000000010400788c */ /* 0x002fd2000bf05270 */
[----:B--2---:R-:W-:Y:S05]  /*13e0*/  BRA.U UP0, `(.L_x_16) ;  /* 0x0000000100407547 */ /* 0x004fea000b800000 */
[----:B------:R-:W1:Y:S08]  /*13f0*/  LDC.64 R4, c[0x0][0xb10] ;  /* 0x0002c400ff047b82 */ /* 0x000e700000000a00 */
[----:B------:R-:W2:Y:S08]  /*1400*/  LDC.64 R2, c[0x0][0xb18] ;  /* 0x0002c600ff027b82 */ /* 0x000eb00000000a00 */
[----:B------:R-:W4:Y:S08]  /*1410*/  LDC R6, c[0x0][0xb20] ;  /* 0x0002c800ff067b82 */ /* 0x000f300000000800 */
[----:B------:R-:W3:Y:S01]  /*1420*/  LDC R8, c[0x0][0xb0c] ;  /* 0x0002c300ff087b82 */ /* 0x000ee20000000800 */
[----:B-1----:R-:W-:-:S05]  /*1430*/  IMAD.HI.U32 R4, R45, R4, RZ ;  /* 0x000000042d047227 */ /* 0x002fca00078e00ff */
[----:B------:R-:W-:Y:S01]  /*1440*/  SHF.R.U32.HI R4, RZ, R5, R4 ;  /* 0x00000005ff047219 */ /* 0x000fe20000011604 */
[----:B--2---:R-:W-:Y:S01]  /*1450*/  IMAD.HI.U32 R3, R18, R3, RZ ;  /* 0x0000000312037227 */ /* 0x004fe200078e00ff */
[----:B------:R-:W-:-:S04]  /*1460*/  ISETP.NE.AND P0, PT, R2, 0x1, PT ;  /* 0x000000010200780c */ /* 0x000fc80003f05270 */
[----:B----4-:R-:W-:-:S04]  /*1470*/  SHF.R.U32.HI R3, RZ, R6, R3 ;  /* 0x00000006ff037219 */ /* 0x010fc80000011603 */
[----:B------:R-:W-:Y:S02]  /*1480*/  SEL R3, R18, R3, !P0 ;  /* 0x0000000312037207 */ /* 0x000fe40004000000 */
[----:B---3--:R-:W-:-:S04]  /*1490*/  ISETP.NE.AND P1, PT, R8, 0x1, PT ;  /* 0x000000010800780c */ /* 0x008fc80003f25270 */
[----:B------:R-:W-:-:S05]  /*14a0*/  SEL R4, R45, R4, !P1 ;  /* 0x000000042d047207 */ /* 0x000fca0004800000 */
[----:B------:R-:W-:Y:S02]  /*14b0*/  IMAD.IADD R5, R3, 0x1, -R4 ;  /* 0x0000000103057824 */ /* 0x000fe400078e0a04 */
[----:B------:R-:W-:Y:S02]  /*14c0*/  IMAD.IADD R3, R4, 0x1, -R3 ;  /* 0x0000000104037824 */ /* 0x000fe400078e0a03 */
[----:B------:R-:W-:Y:S02]  /*14d0*/  IMAD R45, R5, R8, R45 ;  /* 0x00000008052d7224 */ /* 0x000fe400078e022d */
[----:B------:R-:W-:-:S07]  /*14e0*/  IMAD R18, R3, R2, R18 ;  /* 0x0000000203127224 */ /* 0x000fce00078e0212 */
.L_x_16:
[----:B------:R-:W-:Y:S01]  /*14f0*/  BAR.SYNC.DEFER_BLOCKING 0x0 ;  /* 0x0000000000007b1d */ /* 0x000fe20000010000 */
[----:B------:R-:W-:Y:S01]  /*1500*/  UISETP.NE.AND UP0, UPT, UR6, 0x2, UPT ;  /* 0x000000020600788c */ /* 0x000fe2000bf05270 */
[----:B------:R-:W-:Y:S02]  /*1510*/  ISETP.NE.OR P0, PT, R0, 0x2, !P2 ;  /* 0x000000020000780c */ /* 0x000fe40005705670 */
[----:B------:R-:W-:-:S06]  /*1520*/  LOP3.LUT R2, R76, 0x1f, RZ, 0xc0, !PT ;  /* 0x0000001f4c027812 */ /* 0x000fcc00078ec0ff */
[----:B------:R-:W-:Y:S05]  /*1530*/  BRA.U UP0, `(.L_x_17) ;  /* 0x0000002500147547 */ /* 0x000fea000b800000 */
[----:B------:R-:W1:Y:S01]  /*1540*/  LDCU UR6, c[0x0][0x388] ;  /* 0x00007100ff0677ac */ /* 0x000e620008000800 */
[----:B------:R-:W2:Y:S01]  /*1550*/  LDC R11, c[0x0][0x370] ;  /* 0x0000dc00ff0b7b82 */ /* 0x000ea20000000800 */
[----:B------:R-:W-:Y:S01]  /*1560*/  PLOP3.LUT P1, PT, PT, PT, UP1, 0x80, 0x8 ;  /* 0x000000000008781c */ /* 0x000fe20003f2f018 */
[----:B------:R-:W-:Y:S01]  /*1570*/  IMAD.MOV.U32 R10, RZ, RZ, RZ ;  /* 0x000000ffff0a7224 */ /* 0x000fe200078e00ff */
[----:B------:R-:W4:Y:S01]  /*1580*/  LDCU UR4, c[0x0][0x38c] ;  /* 0x00007180ff0477ac */ /* 0x000f220008000800 */
[----:B------:R-:W-:Y:S02]  /*1590*/  ISETP.EQ.OR P5, PT, R2, RZ, P0 ;  /* 0x000000ff0200720c */ /* 0x000fe400007a2670 */
[----:B------:R-:W-:Y:S01]  /*15a0*/  PLOP3.LUT P1, PT, P1, PT, PT, 0x8, 0x80 ;  /* 0x000000000080781c */ /* 0x000fe20000f2e170 */
[----:B------:R-:W3:Y:S01]  /*15b0*/  LDCU UR35, c[0x0][0x390] ;  /* 0x00007200ff2377ac */ /* 0x000ee20008000800 */
[----:B------:R-:W2:Y:S01]  /*15c0*/  LDC R0, c[0x0][0x374] ;  /* 0x0000dd00ff007b82 */ /* 0x000ea20000000800 */
[----:B------:R-:W2:Y:S01]  /*15d0*/  LDCU.64 UR36, c[0x0][0x348] ;  /* 0x00006900ff2477ac */ /* 0x000ea20008000a00 */
[----:B------:R-:W-:Y:S01]  /*15e0*/  UMOV UR33, 0x1 ;  /* 0x0000000100217882 */ /* 0x000fe20000000000 */
[----:B------:R-:W-:Y:S01]  /*15f0*/  UMOV UR32, URZ ;  /* 0x000000ff00207c82 */ /* 0x000fe20008000000 */
[----:B-1----:R-:W-:Y:S01]  /*1600*/  UIADD3 UR6, UPT, UPT, UR6, 0x1f, URZ ;  /* 0x0000001f06067890 */ /* 0x002fe2000fffe0ff */
[----:B------:R-:W-:Y:S01]  /*1610*/  UMOV UR20, URZ ;  /* 0x000000ff00147c82 */ /* 0x000fe20008000000 */
[----:B------:R-:W-:-:S02]  /*1620*/  UMOV UR31, URZ ;  /* 0x000000ff001f7c82 */ /* 0x000fc40008000000 */
[----:B------:R-:W-:-:S04]  /*1630*/  USHF.R.S32.HI UR5, URZ, 0x1f, UR6 ;  /* 0x0000001fff057899 */ /* 0x000fc80008011406 */
[----:B------:R-:W-:-:S04]  /*1640*/  ULEA.HI UR5, UR5, UR6, URZ, 0x5 ;  /* 0x0000000605057291 */ /* 0x000fc8000f8f28ff */
[----:B------:R-:W-:-:S04]  /*1650*/  USHF.R.S32.HI UR5, URZ, 0x5, UR5 ;  /* 0x00000005ff057899 */ /* 0x000fc80008011405 */
[----:B----4-:R-:W-:-:S04]  /*1660*/  UIMAD UR4, UR5, UR4, URZ ;  /* 0x00000004050472a4 */ /* 0x010fc8000f8e02ff */
[----:B---3--:R-:W-:-:S04]  /*1670*/  UIMAD UR35, UR4, UR35, URZ ;  /* 0x00000023042372a4 */ /* 0x008fc8000f8e02ff */
[----:B------:R-:W-:Y:S02]  /*1680*/  UISETP.NE.AND UP2, UPT, UR35, URZ, UPT ;  /* 0x000000ff2300728c */ /* 0x000fe4000bf45270 */
[----:B------:R-:W-:-:S04]  /*1690*/  UISETP.LT.U32.AND UP0, UPT, UR35, 0x1a, UPT ;  /* 0x0000001a2300788c */ /* 0x000fc8000bf01070 */
[----:B------:R-:W-:-:S04]  /*16a0*/  USEL UR34, UR35, 0x1a, UP0 ;  /* 0x0000001a23227887 */ /* 0x000fc80008000000 */
[----:B------:R-:W-:Y:S02]  /*16b0*/  UIADD3 UR23, UPT, UPT, UR34, -0x1, URZ ;  /* 0xffffffff22177890 */ /* 0x000fe4000fffe0ff */
[----:B------:R-:W-:Y:S02]  /*16c0*/  @!UP2 UIADD3 UR23, UPT, UPT, UR34, URZ, URZ ;  /* 0x000000ff2217a290 */ /* 0x000fe4000fffe0ff */
[----:B------:R-:W-:Y:S02]  /*16d0*/  UIADD3 UR34, UPT, UPT, UR35, -UR34, URZ ;  /* 0x8000002223227290 */ /* 0x000fe4000fffe0ff */
[----:B--2---:R-:W-:-:S12]  /*16e0*/  UIADD3 UR23, UPT, UPT, UR23, 0x1, URZ ;  /* 0x0000000117177890 */ /* 0x004fd8000fffe0ff */
.L_x_33:
[----:B------:R-:W1:Y:S01]  /*16f0*/  S2UR UR22, SR_CgaCtaId ;  /* 0x00000000001679c3 */ /* 0x000e620000008800 */
[----:B------:R-:W-:Y:S01]  /*1700*/  UMOV UR4, 0x400 ;  /* 0x0000040000047882 */ /* 0x000fe20000000000 */
[----:B------:R-:W-:Y:S01]  /*1710*/  IMAD.U32 R2, RZ, RZ, UR33 ;  /* 0x00000021ff027e24 */ /* 0x000fe2000f8e00ff */
[----:B------:R-:W-:Y:S01]  /*1720*/  UISETP.NE.AND UP0, UPT, UR35, URZ, UPT ;  /* 0x000000ff2300728c */ /* 0x000fe2000bf05270 */
[----:B------:R-:W-:Y:S01]  /*1730*/  R2UR UR27, R18 ;  /* 0x00000000121b72ca */ /* 0x000fe200000e0000 */
[----:B------:R-:W-:Y:S01]  /*1740*/  IMAD.SHL.U32 R45, R45, 0x40, RZ ;  /* 0x000000402d2d7824 */ /* 0x000fe200078e00ff */
[----:B------:R-:W-:Y:S01]  /*1750*/  UMOV UR30, URZ ;  /* 0x000000ff001e7c82 */ /* 0x000fe20008000000 */
[----:B------:R-:W-:Y:S01]  /*1760*/  SHF.L.U32 R2, R2, 0x1f, RZ ;  /* 0x0000001f02027819 */ /* 0x000fe200000006ff */
[----:B------:R-:W-:Y:S01]  /*1770*/  UMOV UR29, URZ ;  /* 0x000000ff001d7c82 */ /* 0x000fe20008000000 */
[----:B------:R-:W-:-:S08]  /*1780*/  UMOV UR28, URZ ;  /* 0x000000ff001c7c82 */ /* 0x000fd00008000000 */
[----:B------:R-:W-:Y:S02]  /*1790*/  USHF.L.U32 UR27, UR27, 0x6, URZ ;  /* 0x000000061b1b7899 */ /* 0x000fe400080006ff */
[----:B-1----:R-:W-:-:S04]  /*17a0*/  ULEA UR22, UR22, UR4, 0x18 ;  /* 0x0000000416167291 */ /* 0x002fc8000f8ec0ff */
[----:B------:R-:W-:-:S09]  /*17b0*/  ULEA UR4, UR32, UR22, 0x3 ;  /* 0x0000001620047291 */ /* 0x000fd2000f8e18ff */
[----:B--2---:R1:W2:Y:S01]  /*17c0*/  SYNCS.PHASECHK.TRANS64.TRYWAIT P3, [UR4+0xd0], R2 ;  /* 0x0000d002ff0075a7 */ /* 0x0042a20008061104 */
[----:B---3--:R-:W-:Y:S05]  /*17d0*/  BRA.U !UP0, `(.L_x_18) ;  /* 0x0000000508687547 */ /* 0x008fea000b800000 */
[----:B------:R-:W3:Y:S01]  /*17e0*/  LDC.64 R8, c[0x0][0x480] ;  /* 0x00012000ff087b82 */ /* 0x000ee20000000a00 */
[----:B------:R-:W4:Y:S01]  /*17f0*/  LDCU UR16, c[0x0][0x390] ;  /* 0x00007200ff1077ac */ /* 0x000f220008000800 */
[----:B------:R-:W2:Y:S06]  /*1800*/  LDCU UR17, c[0x0][0x38c] ;  /* 0x00007180ff1177ac */ /* 0x000eac0008000800 */
[----:B------:R-:W4:Y:S01]  /*1810*/  LDC.64 R6, c[0x0][0x488] ;  /* 0x00012200ff067b82 */ /* 0x000f220000000a00 */
[----:B------:R-:W2:Y:S01]  /*1820*/  LDCU.64 UR14, c[0x0][0x4b8] ;  /* 0x00009700ff0e77ac */ /* 0x000ea20008000a00 */
[----:B------:R-:W-:Y:S01]  /*1830*/  UIADD3 UR31, UPT, UPT, UR23, UR20, URZ ;  /* 0x00000014171f7290 */ /* 0x000fe2000fffe0ff */
[----:B------:R-:W-:-:S05]  /*1840*/  UMOV UR30, URZ ;  /* 0x000000ff001e7c82 */ /* 0x000fca0008000000 */
[----:B-1----:R-:W1:Y:S01]  /*1850*/  LDC.64 R2, c[0x0][0x490] ;  /* 0x00012400ff027b82 */ /* 0x002e620000000a00 */
[----:B------:R-:W-:Y:S01]  /*1860*/  UMOV UR18, UR32 ;  /* 0x0000002000127c82 */ /* 0x000fe20008000000 */
[----:B------:R-:W-:Y:S01]  /*1870*/  UMOV UR28, URZ ;  /* 0x000000ff001c7c82 */ /* 0x000fe20008000000 */
[----:B------:R-:W-:Y:S01]  /*1880*/  UMOV UR29, URZ ;  /* 0x000000ff001d7c82 */ /* 0x000fe20008000000 */
[----:B---3--:R-:W-:Y:S01]  /*1890*/  IMAD.HI.U32 R9, R45, R9, RZ ;  /* 0x000000092d097227 */ /* 0x008fe200078e00ff */
[----:B------:R-:W-:-:S03]  /*18a0*/  ISETP.NE.AND P2, PT, R8, 0x1, PT ;  /* 0x000000010800780c */ /* 0x000fc60003f45270 */
[----:B------:R-:W3:Y:S01]  /*18b0*/  LDC.64 R4, c[0x0][0x4b0] ;  /* 0x00012c00ff047b82 */ /* 0x000ee20000000a00 */
[----:B----4-:R-:W-:-:S04]  /*18c0*/  SHF.R.U32.HI R6, RZ, R6, R9 ;  /* 0x00000006ff067219 */ /* 0x010fc80000011609 */
[----:B------:R-:W-:Y:S02]  /*18d0*/  SEL R6, R45, R6, !P2 ;  /* 0x000000062d067207 */ /* 0x000fe40005000000 */
[----:B------:R-:W-:Y:S02]  /*18e0*/  ISETP.NE.AND P2, PT, R7, 0x1, PT ;  /* 0x000000010700780c */ /* 0x000fe40003f45270 */
[C---:B------:R-:W-:Y:S01]  /*18f0*/  R2UR UR4, R6.reuse ;  /* 0x00000000060472ca */ /* 0x040fe200000e0000 */
[----:B-1----:R-:W-:-:S04]  /*1900*/  IMAD.HI.U32 R2, R6, R2, RZ ;  /* 0x0000000206027227 */ /* 0x002fc800078e00ff */
[----:B------:R-:W-:Y:S01]  /*1910*/  IMAD.MOV R12, RZ, RZ, -R6 ;  /* 0x000000ffff0c7224 */ /* 0x000fe200078e0a06 */
[----:B------:R-:W-:-:S03]  /*1920*/  SHF.R.U32.HI R2, RZ, R3, R2 ;  /* 0x00000003ff027219 */ /* 0x000fc60000011602 */
[----:B------:R-:W-:Y:S01]  /*1930*/  IMAD R12, R8, R12, R45 ;  /* 0x0000000c080c7224 */ /* 0x000fe200078e022d */
[----:B------:R-:W-:Y:S01]  /*1940*/  R2UR UR13, R2 ;  /* 0x00000000020d72ca */ /* 0x000fe200000e0000 */
[----:B------:R-:W-:Y:S01]  /*1950*/  VOTEU.ANY UP0, P2 ;  /* 0x0000000000ff7886 */ /* 0x000fe20001000100 */
[----:B------:R-:W1:Y:S01]  /*1960*/  LDC.64 R2, c[0x0][0x4d0] ;  /* 0x00013400ff027b82 */ /* 0x000e620000000a00 */
[----:B---3--:R-:W-:Y:S02]  /*1970*/  R2UR UR8, R4 ;  /* 0x00000000040872ca */ /* 0x008fe400000e0000 */
[----:B------:R-:W-:Y:S02]  /*1980*/  R2UR UR9, R12 ;  /* 0x000000000c0972ca */ /* 0x000fe400000e0000 */
[----:B------:R-:W-:-:S06]  /*1990*/  R2UR UR6, R5 ;  /* 0x00000000050672ca */ /* 0x000fcc00000e0000 */
[----:B------:R-:W-:Y:S01]  /*19a0*/  USEL UR13, UR4, UR13, !UP0 ;  /* 0x0000000d040d7287 */ /* 0x000fe2000c000000 */
[----:B------:R-:W3:Y:S05]  /*19b0*/  LDCU.64 UR4, c[0x0][0x4d8] ;  /* 0x00009b00ff0477ac */ /* 0x000eea0008000a00 */
[----:B------:R-:W-:-:S04]  /*19c0*/  IMAD R9, RZ, RZ, -UR13 ;  /* 0x8000000dff097e24 */ /* 0x000fc8000f8e02ff */
[----:B------:R-:W-:Y:S01]  /*19d0*/  IMAD R9, R7, R9, R6 ;  /* 0x0000000907097224 */ /* 0x000fe200078e0206 */
[----:B-1----:R-:W-:-:S04]  /*19e0*/  R2UR UR11, R2 ;  /* 0x00000000020b72ca */ /* 0x002fc800000e0000 */
[----:B------:R-:W-:Y:S02]  /*19f0*/  R2UR UR7, R9 ;  /* 0x00000000090772ca */ /* 0x000fe400000e0000 */
[----:B------:R-:W-:-:S07]  /*1a00*/  R2UR UR12, R3 ;  /* 0x00000000030c72ca */ /* 0x000fce00000e0000 */
[----:B------:R-:W-:-:S06]  /*1a10*/  UIMAD UR11, UR9, UR8, UR11 ;  /* 0x00000008090b72a4 */ /* 0x000fcc000f8e020b */
[----:B--23--:R-:W-:-:S12]  /*1a20*/  UIMAD UR12, UR7, UR6, UR12 ;  /* 0x00000006070c72a4 */ /* 0x00cfd8000f8e020c */
.L_x_23:
[----:B------:R-:W-:Y:S01]  /*1a30*/  @!P0 MOV R3, 0x2000 ;  /* 0x0000200000038802 */ /* 0x000fe20000000f00 */
[----:B------:R-:W-:Y:S01]  /*1a40*/  ULEA UR9, UR18, UR22, 0x3 ;  /* 0x0000001612097291 */ /* 0x000fe2000f8e18ff */
[----:B----4-:R-:W-:Y:S11]  /*1a50*/  @P3 BRA `(.L_x_19) ;  /* 0x0000000000103947 */ /* 0x010ff60003800000 */
[----:B------:R-:W-:Y:S04]  /*1a60*/  MOV R2, UR33 ;  /* 0x0000002100027c02 */ /* 0x000fe80008000f00 */
[----:B------:R-:W-:Y:S04]  /*1a70*/  SHF.L.U32 R5, R2, 0x1f, RZ ;  /* 0x0000001f02057819 */ /* 0x000fe800000006ff */
[----:B------:R-:W1:Y:S02]  /*1a80*/  SYNCS.PHASECHK.TRANS64.TRYWAIT P2, [UR9+0xd0], R5 ;  /* 0x0000d005ff0075a7 */ /* 0x000e640008041109 */
[----:B-1----:R-:W-:Y:S05]  /*1a90*/  @!P2 BRA `(.L_x_20) ;  /* 0x000000640008a947 */ /* 0x002fea0003800000 */
.L_x_19:
[----:B------:R2:W-:Y:S01]  /*1aa0*/  @!P0 SYNCS.ARRIVE.TRANS64 RZ, [UR9], R3 ;  /* 0x00000003ffff89a7 */ /* 0x0005e20008000009 */
[----:B------:R-:W-:Y:S04]  /*1ab0*/  BSSY.RECONVERGENT B0, `(.L_x_21) ;  /* 0x0000003000007945 */ /* 0x000fe80003800200 */
[----:B------:R-:W-:Y:S05]  /*1ac0*/  @P5 BRA `(.L_x_22) ;  /* 0x0000000000045947 */ /* 0x000fea0003800000 */
[----:B------:R-:W-:Y:S05]  /*1ad0*/  BPT.TRAP 0x1 ;  /* 0x000000040000795c */ /* 0x000fea0000300000 */
.L_x_22:
[----:B------:R-:W-:Y:S05]  /*1ae0*/  BSYNC.RECONVERGENT B0 ;  /* 0x0000000000007941 */ /* 0x000fea0003800200 */
.L_x_21:
[----:B------:R-:W-:Y:S02]  /*1af0*/  UIADD3 UR32, UPT, UPT, UR18, 0x1, URZ ;  /* 0x0000000112207890 */ /* 0x000fe4000fffe0ff */
[----:B------:R-:W-:Y:S02]  /*1b00*/  UIMAD UR7, UR28, UR14, UR4 ;  /* 0x0000000e1c0772a4 */ /* 0x000fe4000f8e0204 */
[----:B------:R-:W-:Y:S02]  /*1b10*/  UISETP.NE.AND UP0, UPT, UR32, 0x1a, UPT ;  /* 0x0000001a2000788c */ /* 0x000fe4000bf05270 */
[----:B------:R-:W-:Y:S02]  /*1b20*/  UIMAD UR6, UR29, UR15, UR5 ;  /* 0x0000000f1d0672a4 */ /* 0x000fe4000f8e0205 */
[----:B------:R-:W-:Y:S02]  /*1b30*/  USEL UR8, URZ, 0x1, UP0 ;  /* 0x00000001ff087887 */ /* 0x000fe40008000000 */
[----:B------:R-:W-:Y:S02]  /*1b40*/  USEL UR32, UR32, URZ, UP0 ;  /* 0x000000ff20207287 */ /* 0x000fe40008000000 */
[----:B------:R-:W-:Y:S02]  /*1b50*/  ULOP3.LUT UR33, UR33, UR8, URZ, 0x3c, !UPT ;  /* 0x0000000821217292 */ /* 0x000fe4000f8e3cff */
[----:B------:R-:W-:Y:S02]  /*1b60*/  ULEA UR8, UR32, UR22, 0x3 ;  /* 0x0000001620087291 */ /* 0x000fe4000f8e18ff */
[----:B------:R-:W-:Y:S02]  /*1b70*/  ULEA UR21, UR18, UR22, 0xc ;  /* 0x0000001612157291 */ /* 0x000fe4000f8e60ff */
[----:B------:R-:W-:Y:S01]  /*1b80*/  UIADD3 UR44, UP1, UPT, UR36, 0x80, URZ ;  /* 0x00000080242c7890 */ /* 0x000fe2000ff3e0ff */
[----:B-1----:R-:W-:Y:S01]  /*1b90*/  MOV R2, UR33 ;  /* 0x0000002100027c02 */ /* 0x002fe20008000f00 */
[----:B------:R-:W-:Y:S02]  /*1ba0*/  UPRMT UR42, UR7, 0x40, UR6 ;  /* 0x00000040072a7896 */ /* 0x000fe40008000006 */
[----:B------:R-:W-:Y:S01]  /*1bb0*/  UIADD3 UR24, UPT, UPT, UR21, 0x1d600, URZ ;  /* 0x0001d60015187890 */ /* 0x000fe2000fffe0ff */
[----:B--2---:R-:W-:Y:S01]  /*1bc0*/  SHF.L.U32 R3, R2, 0x1f, RZ ;  /* 0x0000001f02037819 */ /* 0x004fe200000006ff */
[----:B------:R-:W-:Y:S02]  /*1bd0*/  USHF.L.U32 UR10, UR30, 0x5, URZ ;  /* 0x000000051e0a7899 */ /* 0x000fe400080006ff */
[----:B------:R-:W-:Y:S01]  /*1be0*/  UIADD3.X UR45, UPT, UPT, URZ, UR37, URZ, UP1, !UPT ;  /* 0x00000025ff2d7290 */ /* 0x000fe20008ffe4ff */
[----:B------:R3:W4:Y:S01]  /*1bf0*/  SYNCS.PHASECHK.TRANS64.TRYWAIT P3, [UR8+0xd0], R3 ;  /* 0x0000d003ff0075a7 */ /* 0x0007220008061108 */
[----:B------:R-:W-:Y:S02]  /*1c00*/  UIADD3 UR8, UPT, UPT, UR21, 0x3600, URZ ;  /* 0x0000360015087890 */ /* 0x000fe4000fffe0ff */
[----:B------:R-:W-:Y:S02]  /*1c10*/  UPRMT UR21, UR42, 0x5410, URZ ;  /* 0x000054102a157896 */ /* 0x000fe400080000ff */
[----:B------:R-:W-:Y:S02]  /*1c20*/  UIADD3 UR40, UP0, UPT, UR36, 0x180, URZ ;  /* 0x0000018024287890 */ /* 0x000fe4000ff1e0ff */
[----:B------:R-:W-:Y:S02]  /*1c30*/  UIADD3 UR19, UPT, UPT, UR28, 0x1, URZ ;  /* 0x000000011c137890 */ /* 0x000fe4000fffe0ff */
[----:B------:R-:W-:Y:S02]  /*1c40*/  UIADD3.X UR41, UPT, UPT, URZ, UR37, URZ, UP0, !UPT ;  /* 0x00000025ff297290 */ /* 0x000fe400087fe4ff */
[----:B------:R-:W-:Y:S01]  /*1c50*/  UISETP.NE.AND UP2, UPT, UR19, UR17, UPT ;  /* 0x000000111300728c */ /* 0x000fe2000bf45270 */
[----:B------:R-:W-:Y:S01]  /*1c60*/  UTMALDG.4D.IM2COL [UR8], [UR44], UR21 ;  /* 0x000000082c0073b4 */ /* 0x000fe20008058015 */
[----:B------:R-:W-:Y:S02]  /*1c70*/  UIADD3 UR18, UPT, UPT, UR29, 0x1, URZ ;  /* 0x000000011d127890 */ /* 0x000fe4000fffe0ff */
[----:B------:R-:W-:Y:S02]  /*1c80*/  UIADD3 UR20, UPT, UPT, UR20, 0x1, URZ ;  /* 0x0000000114147890 */ /* 0x000fe4000fffe0ff */
[----:B------:R-:W-:Y:S01]  /*1c90*/  UIADD3 UR42, UPT, UPT, UR30, 0x1, URZ ;  /* 0x000000011e2a7890 */ /* 0x000fe2000fffe0ff */
[----:B------:R-:W-:Y:S01]  /*1ca0*/  UMOV UR38, 0x0 ;  /* 0x0000000000267882 */ /* 0x000fe20000000000 */
[----:B------:R-:W-:Y:S01]  /*1cb0*/  UMOV UR39, 0x10000000 ;  /* 0x1000000000277882 */ /* 0x000fe20000000000 */
[----:B------:R-:W-:Y:S02]  /*1cc0*/  UMOV UR25, UR9 ;  /* 0x0000000900197c82 */ /* 0x000fe40008000000 */
[----:B------:R-:W-:Y:S01]  /*1cd0*/  @UP2 UIADD3 UR18, UPT, UPT, UR29, URZ, URZ ;  /* 0x000000ff1d122290 */ /* 0x000fe2000fffe0ff */
[----:B------:R-:W-:Y:S03]  /*1ce0*/  UMOV UR26, UR10 ;  /* 0x0000000a001a7c82 */ /* 0x000fe60008000000 */
[----:B------:R-:W-:Y:S01]  /*1cf0*/  UISETP.NE.AND UP0, UPT, UR18, UR16, UPT ;  /* 0x000000101200728c */ /* 0x000fe2000bf05270 */
[----:B------:R1:W-:Y:S10]  /*1d00*/  UTMALDG.4D [UR24], [UR40], desc[UR38] ;  /* 0x00002618280075b4 */ /* 0x0003f40008019000 */
[----:B------:R-:W-:Y:S07]  /*1d10*/  @UP0 UIADD3 UR42, UPT, UPT, UR30, URZ, URZ ;  /* 0x000000ff1e2a0290 */ /* 0x000fee000fffe0ff */
[----:B------:R-:W-:Y:S01]  /*1d20*/  UMOV UR30, UR42 ;  /* 0x0000002a001e7c82 */ /* 0x000fe20008000000 */
[----:B-1----:R-:W-:Y:S02]  /*1d30*/  USEL UR29, UR18, URZ, UP0 ;  /* 0x000000ff121d7287 */ /* 0x002fe40008000000 */
[----:B------:R-:W-:Y:S02]  /*1d40*/  UISETP.NE.AND UP0, UPT, UR20, UR31, UPT ;  /* 0x0000001f1400728c */ /* 0x000fe4000bf05270 */
[----:B------:R-:W-:Y:S01]  /*1d50*/  USEL UR28, UR19, URZ, UP2 ;  /* 0x000000ff131c7287 */ /* 0x000fe20009000000 */
[----:B------:R-:W-:Y:S06]  /*1d60*/  UMOV UR18, UR32 ;  /* 0x0000002000127c82 */ /* 0x000fec0008000000 */
[----:B---3--:R-:W-:Y:S05]  /*1d70*/  BRA.U UP0, `(.L_x_23) ;  /* 0xfffffffd002c7547 */ /* 0x008fea000b83ffff */
.L_x_18:
[----:B------:R-:W-:Y:S01]  /*1d80*/  ULEA UR4, UR32, UR22, 0x3 ;  /* 0x0000001620047291 */ /* 0x000fe2000f8e18ff */
[----:B-1----:R-:W-:Y:S01]  /*1d90*/  MOV R2, UR33 ;  /* 0x0000002100027c02 */ /* 0x002fe20008000f00 */
[----:B------:R-:W-:Y:S01]  /*1da0*/  @!P1 SYNCS.ARRIVE.TRANS64.A1T0 RZ, [UR22+0x1d8], RZ ;  /* 0x0001d8ffffff99a7 */ /* 0x000fe20008100016 */
[----:B------:R-:W-:Y:S02]  /*1db0*/  UISETP.GE.AND UP0, UPT, UR34, 0x1, UPT ;  /* 0x000000012200788c */ /* 0x000fe4000bf06270 */
[----:B------:R-:W-:-:S04]  /*1dc0*/  SHF.L.U32 R2, R2, 0x1f, RZ ;  /* 0x0000001f02027819 */ /* 0x000fc800000006ff */
[----:B------:R1:W3:Y:S03]  /*1dd0*/  SYNCS.PHASECHK.TRANS64.TRYWAIT P2, [UR4+0xd0], R2 ;  /* 0x0000d002ff0075a7 */ /* 0x0002e60008041104 */
[----:B------:R-:W-:Y:S05]  /*1de0*/  BRA.U !UP0, `(.L_x_24) ;  /* 0x0000000508707547 */ /* 0x000fea000b800000 */
[----:B------:R-:W4:Y:S01]  /*1df0*/  LDC.64 R8, c[0x0][0x480] ;  /* 0x00012000ff087b82 */ /* 0x000f220000000a00 */
[----:B------:R-:W2:Y:S01]  /*1e00*/  LDCU UR25, c[0x0][0x390] ;  /* 0x00007200ff1977ac */ /* 0x000ea20008000800 */
[----:B------:R-:W2:Y:S06]  /*1e10*/  LDCU UR26, c[0x0][0x38c] ;  /* 0x00007180ff1a77ac */ /* 0x000eac0008000800 */
[----:B------:R-:W4:Y:S01]  /*1e20*/  LDC.64 R6, c[0x0][0x488] ;  /* 0x00012200ff067b82 */ /* 0x000f220000000a00 */
[----:B------:R-:W2:Y:S01]  /*1e30*/  LDCU.64 UR14, c[0x0][0x4b8] ;  /* 0x00009700ff0e77ac */ /* 0x000ea20008000a00 */
[----:B------:R-:W-:Y:S01]  /*1e40*/  UIADD3 UR31, UPT, UPT, UR34, UR31, URZ ;  /* 0x0000001f221f7290 */ /* 0x000fe2000fffe0ff */
[----:B------:R-:W-:-:S05]  /*1e50*/  UMOV UR40, UR34 ;  /* 0x0000002200287c82 */ /* 0x000fca0008000000 */
[----:B-1----:R-:W1:Y:S01]  /*1e60*/  LDC.64 R2, c[0x0][0x490] ;  /* 0x00012400ff027b82 */ /* 0x002e620000000a00 */
[----:B------:R-:W-:Y:S01]  /*1e70*/  UMOV UR38, UR32 ;  /* 0x0000002000267c82 */ /* 0x000fe20008000000 */
[----:B----4-:R-:W-:Y:S01]  /*1e80*/  IMAD.HI.U32 R9, R45, R9, RZ ;  /* 0x000000092d097227 */ /* 0x010fe200078e00ff */
[----:B------:R-:W-:-:S05]  /*1e90*/  ISETP.NE.AND P1, PT, R8, 0x1, PT ;  /* 0x000000010800780c */ /* 0x000fca0003f25270 */
[----:B------:R-:W4:Y:S01]  /*1ea0*/  LDC.64 R4, c[0x0][0x4b0] ;  /* 0x00012c00ff047b82 */ /* 0x000f220000000a00 */
[----:B------:R-:W-:-:S04]  /*1eb0*/  SHF.R.U32.HI R6, RZ, R6, R9 ;  /* 0x00000006ff067219 */ /* 0x000fc80000011609 */
        /* <DEDUP_REMOVED lines=10> */
[----:B----4-:R-:W-:Y:S02]  /*1f60*/  R2UR UR8, R4 ;  /* 0x00000000040872ca */ /* 0x010fe400000e0000 */
[----:B------:R-:W-:Y:S02]  /*1f70*/  R2UR UR9, R9 ;  /* 0x00000000090972ca */ /* 0x000fe400000e0000 */
[----:B------:R-:W-:-:S06]  /*1f80*/  R2UR UR6, R5 ;  /* 0x00000000050672ca */ /* 0x000fcc00000e0000 */
[----:B------:R-:W-:Y:S01]  /*1f90*/  USEL UR13, UR4, UR13, !UP0 ;  /* 0x0000000d040d7287 */ /* 0x000fe2000c000000 */
[----:B------:R-:W4:Y:S05]  /*1fa0*/  LDCU.64 UR4, c[0x0][0x4d8] ;  /* 0x00009b00ff0477ac */ /* 0x000f2a0008000a00 */
[----:B------:R-:W-:-:S04]  /*1fb0*/  IMAD R12, RZ, RZ, -UR13 ;  /* 0x8000000dff0c7e24 */ /* 0x000fc8000f8e02ff */
[----:B------:R-:W-:Y:S01]  /*1fc0*/  IMAD R12, R7, R12, R6 ;  /* 0x0000000c070c7224 */ /* 0x000fe200078e0206 */
[----:B-1----:R-:W-:-:S04]  /*1fd0*/  R2UR UR11, R2 ;  /* 0x00000000020b72ca */ /* 0x002fc800000e0000 */
[----:B------:R-:W-:Y:S02]  /*1fe0*/  R2UR UR7, R12 ;  /* 0x000000000c0772ca */ /* 0x000fe400000e0000 */
[----:B------:R-:W-:-:S07]  /*1ff0*/  R2UR UR12, R3 ;  /* 0x00000000030c72ca */ /* 0x000fce00000e0000 */
[----:B------:R-:W-:-:S06]  /*2000*/  UIMAD UR11, UR9, UR8, UR11 ;  /* 0x00000008090b72a4 */ /* 0x000fcc000f8e020b */
[----:B--2-4-:R-:W-:-:S12]  /*2010*/  UIMAD UR12, UR7, UR6, UR12 ;  /* 0x00000006070c72a4 */ /* 0x014fd8000f8e020c */
.L_x_29:
[----:B------:R-:W-:Y:S01]  /*2020*/  @!P0 MOV R3, 0x2000 ;  /* 0x0000200000038802 */ /* 0x000fe20000000f00 */
[----:B------:R-:W-:Y:S01]  /*2030*/  ULEA UR9, UR38, UR22, 0x3 ;  /* 0x0000001626097291 */ /* 0x000fe2000f8e18ff */
[----:B--23--:R-:W-:Y:S11]  /*2040*/  @P2 BRA `(.L_x_25) ;  /* 0x0000000000102947 */ /* 0x00cff60003800000 */
[----:B------:R-:W-:Y:S04]  /*2050*/  MOV R2, UR33 ;  /* 0x0000002100027c02 */ /* 0x000fe80008000f00 */
[----:B------:R-:W-:Y:S04]  /*2060*/  SHF.L.U32 R5, R2, 0x1f, RZ ;  /* 0x0000001f02057819 */ /* 0x000fe800000006ff */
[----:B------:R-:W1:Y:S02]  /*2070*/  SYNCS.PHASECHK.TRANS64.TRYWAIT P1, [UR9+0xd0], R5 ;  /* 0x0000d005ff0075a7 */ /* 0x000e640008021109 */
[----:B-1----:R-:W-:Y:S05]  /*2080*/  @!P1 BRA `(.L_x_26) ;  /* 0x0000005c00a49947 */ /* 0x002fea0003800000 */
.L_x_25:
[----:B------:R2:W-:Y:S01]  /*2090*/  @!P0 SYNCS.ARRIVE.TRANS64 RZ, [UR9], R3 ;  /* 0x00000003ffff89a7 */ /* 0x0005e20008000009 */
[----:B------:R-:W-:Y:S04]  /*20a0*/  BSSY.RECONVERGENT B0, `(.L_x_27) ;  /* 0x0000003000007945 */ /* 0x000fe80003800200 */
[----:B------:R-:W-:Y:S05]  /*20b0*/  @P5 BRA `(.L_x_28) ;  /* 0x0000000000045947 */ /* 0x000fea0003800000 */
[----:B------:R-:W-:Y:S05]  /*20c0*/  BPT.TRAP 0x1 ;  /* 0x000000040000795c */ /* 0x000fea0000300000 */
.L_x_28:
[----:B------:R-:W-:Y:S05]  /*20d0*/  BSYNC.RECONVERGENT B0 ;  /* 0x0000000000007941 */ /* 0x000fea0003800200 */
.L_x_27:
        /* <DEDUP_REMOVED lines=8> */
[----:B------:R-:W-:Y:S02]  /*2160*/  UIADD3 UR39, UPT, UPT, UR28, 0x1, URZ ;  /* 0x000000011c277890 */ /* 0x000fe4000fffe0ff */
[----:B------:R-:W-:Y:S01]  /*2170*/  UIADD3 UR46, UP1, UPT, UR36, 0x80, URZ ;  /* 0x00000080242e7890 */ /* 0x000fe2000ff3e0ff */
[----:B-1----:R-:W-:Y:S01]  /*2180*/  MOV R2, UR33 ;  /* 0x0000002100027c02 */ /* 0x002fe20008000f00 */
[----:B------:R-:W-:Y:S02]  /*2190*/  ULEA UR16, UR38, UR22, 0xc ;  /* 0x0000001626107291 */ /* 0x000fe4000f8e60ff */
[----:B------:R-:W-:Y:S01]  /*21a0*/  UPRMT UR41, UR6, 0x40, UR7 ;  /* 0x0000004006297896 */ /* 0x000fe20008000007 */
[----:B--2---:R-:W-:Y:S01]  /*21b0*/  SHF.L.U32 R3, R2, 0x1f, RZ ;  /* 0x0000001f02037819 */ /* 0x004fe200000006ff */
[----:B------:R-:W-:Y:S02]  /*21c0*/  UISETP.NE.AND UP2, UPT, UR39, UR26, UPT ;  /* 0x0000001a2700728c */ /* 0x000fe4000bf45270 */
[----:B------:R-:W-:Y:S01]  /*21d0*/  USHF.L.U32 UR10, UR30, 0x5, URZ ;  /* 0x000000051e0a7899 */ /* 0x000fe200080006ff */
[----:B------:R1:W2:Y:S01]  /*21e0*/  SYNCS.PHASECHK.TRANS64.TRYWAIT P2, [UR8+0xd0], R3 ;  /* 0x0000d003ff0075a7 */ /* 0x0002a20008041108 */
[----:B------:R-:W-:Y:S02]  /*21f0*/  UIADD3.X UR47, UPT, UPT, URZ, UR37, URZ, UP1, !UPT ;  /* 0x00000025ff2f7290 */ /* 0x000fe40008ffe4ff */
[----:B------:R-:W-:Y:S02]  /*2200*/  UIADD3 UR8, UPT, UPT, UR16, 0x3600, URZ ;  /* 0x0000360010087890 */ /* 0x000fe4000fffe0ff */
[----:B------:R-:W-:Y:S02]  /*2210*/  UPRMT UR48, UR41, 0x5410, URZ ;  /* 0x0000541029307896 */ /* 0x000fe400080000ff */
[----:B------:R-:W-:Y:S02]  /*2220*/  UIADD3 UR44, UP0, UPT, UR36, 0x180, URZ ;  /* 0x00000180242c7890 */ /* 0x000fe4000ff1e0ff */
[----:B------:R-:W-:Y:S02]  /*2230*/  UIADD3 UR16, UPT, UPT, UR16, 0x1d600, URZ ;  /* 0x0001d60010107890 */ /* 0x000fe4000fffe0ff */
[----:B------:R-:W-:Y:S02]  /*2240*/  UIADD3.X UR45, UPT, UPT, URZ, UR37, URZ, UP0, !UPT ;  /* 0x00000025ff2d7290 */ /* 0x000fe400087fe4ff */
[----:B------:R-:W-:Y:S01]  /*2250*/  UIADD3 UR38, UPT, UPT, UR29, 0x1, URZ ;  /* 0x000000011d267890 */ /* 0x000fe2000fffe0ff */
[----:B------:R1:W-:Y:S01]  /*2260*/  UTMALDG.4D.IM2COL [UR8], [UR46], UR48 ;  /* 0x000000082e0073b4 */ /* 0x0003e20008058030 */
[----:B------:R-:W-:Y:S02]  /*2270*/  @UP2 UIADD3 UR38, UPT, UPT, UR29, URZ, URZ ;  /* 0x000000ff1d262290 */ /* 0x000fe4000fffe0ff */
[----:B------:R-:W-:Y:S02]  /*2280*/  UIADD3 UR41, UPT, UPT, UR30, 0x1, URZ ;  /* 0x000000011e297890 */ /* 0x000fe4000fffe0ff */
[----:B------:R-:W-:Y:S02]  /*2290*/  UISETP.NE.AND UP0, UPT, UR38, UR25, UPT ;  /* 0x000000192600728c */ /* 0x000fe4000bf05270 */
[----:B------:R-:W-:Y:S01]  /*22a0*/  UIADD3 UR49, UPT, UPT, UR40, -0x1, URZ ;  /* 0xffffffff28317890 */ /* 0x000fe2000fffe0ff */
[----:B------:R-:W-:Y:S01]  /*22b0*/  UMOV UR42, 0x0 ;  /* 0x00000000002a7882 */ /* 0x000fe20000000000 */
[----:B------:R-:W-:Y:S01]  /*22c0*/  UMOV UR43, 0x10000000 ;  /* 0x10000000002b7882 */ /* 0x000fe20000000000 */
[----:B------:R-:W-:Y:S01]  /*22d0*/  UMOV UR19, UR27 ;  /* 0x0000001b00137c82 */ /* 0x000fe20008000000 */
[----:B------:R-:W-:Y:S01]  /*22e0*/  UMOV UR20, UR28 ;  /* 0x0000001c00147c82 */ /* 0x000fe20008000000 */
[----:B------:R-:W-:Y:S01]  /*22f0*/  USEL UR28, UR39, URZ, UP2 ;  /* 0x000000ff271c7287 */ /* 0x000fe20009000000 */
[----:B------:R-:W-:Y:S03]  /*2300*/  UMOV UR21, UR29 ;  /* 0x0000001d00157c82 */ /* 0x000fe60008000000 */
[----:B------:R-:W-:Y:S02]  /*2310*/  @UP0 UIADD3 UR41, UPT, UPT, UR30, URZ, URZ ;  /* 0x000000ff1e290290 */ /* 0x000fe4000fffe0ff */
[----:B------:R-:W-:Y:S01]  /*2320*/  USEL UR29, UR38, URZ, UP0 ;  /* 0x000000ff261d7287 */ /* 0x000fe20008000000 */
[----:B------:R-:W-:Y:S01]  /*2330*/  UMOV UR17, UR9 ;  /* 0x0000000900117c82 */ /* 0x000fe20008000000 */
[----:B------:R-:W-:Y:S01]  /*2340*/  UMOV UR18, UR10 ;  /* 0x0000000a00127c82 */ /* 0x000fe20008000000 */
[----:B------:R-:W-:Y:S01]  /*2350*/  UISETP.GT.U32.AND UP0, UPT, UR40, 0x1, UPT ;  /* 0x000000012800788c */ /* 0x000fe2000bf04070 */
[----:B------:R1:W-:Y:S01]  /*2360*/  UTMALDG.4D [UR16], [UR44], desc[UR42] ;  /* 0x00002a102c0075b4 */ /* 0x0003e20008019000 */
[----:B------:R-:W-:Y:S01]  /*2370*/  UMOV UR38, UR32 ;  /* 0x0000002000267c82 */ /* 0x000fe20008000000 */
[----:B------:R-:W-:Y:S01]  /*2380*/  UMOV UR40, UR49 ;  /* 0x0000003100287c82 */ /* 0x000fe20008000000 */
[----:B------:R-:W-:Y:S05]  /*2390*/  UMOV UR30, UR41 ;  /* 0x00000029001e7c82 */ /* 0x000fea0008000000 */
[----:B-1----:R-:W-:Y:S05]  /*23a0*/  BRA.U UP0, `(.L_x_29) ;  /* 0xfffffffd001c7547 */ /* 0x002fea000b83ffff */
.L_x_24:
[----:B------:R-:W-:Y:S01]  /*23b0*/  SHF.L.U32 R3, R10, 0x1f, RZ ;  /* 0x0000001f0a037819 */ /* 0x000fe200000006ff */
[----:B------:R-:W-:-:S03]  /*23c0*/  NOP ;  /* 0x0000000000007918 */ /* 0x000fc60000000000 */
[----:B------:R-:W4:Y:S02]  /*23d0*/  SYNCS.PHASECHK.TRANS64.TRYWAIT P1, [UR22+0x1e0], R3 ;  /* 0x0001e003ff0075a7 */ /* 0x000f240008021116 */
[----:B----4-:R-:W-:Y:S05]  /*23e0*/  @!P1 BRA `(.L_x_30) ;  /* 0x0000005800e49947 */ /* 0x010fea0003800000 */
.L_x_133:
[----:B------:R-:W4:Y:S01]  /*23f0*/  LDS.128 R4, [UR22+0x220] ;  /* 0x00022016ff047984 */ /* 0x000f220008000c00 */
[----:B------:R-:W-:Y:S01]  /*2400*/  UIADD3 UR4, UPT, UPT, UR22, 0x1e8, URZ ;  /* 0x000001e816047890 */ /* 0x000fe2000fffe0ff */
[----:B------:R-:W-:Y:S01]  /*2410*/  ISETP.GE.AND P1, PT, R26, 0x1, PT ;  /* 0x000000011a00780c */ /* 0x000fe20003f26270 */
[----:B------:R-:W-:Y:S01]  /*2420*/  @!PT LDS RZ, [RZ] ;  /* 0x00000000fffff984 */ /* 0x000fe20000000800 */
[----:B------:R-:W-:Y:S01]  /*2430*/  @!PT LDS RZ, [RZ] ;  /* 0x00000000fffff984 */ /* 0x000fe20000000800 */
[----:B------:R-:W-:Y:S01]  /*2440*/  @!PT LDS RZ, [RZ] ;  /* 0x00000000fffff984 */ /* 0x000fe20000000800 */
[----:B------:R-:W-:Y:S01]  /*2450*/  @!PT LDS RZ, [RZ] ;  /* 0x00000000fffff984 */ /* 0x000fe20000000800 */
[----:B------:R1:W-:Y:S06]  /*2460*/  MEMBAR.ALL.CTA ;  /* 0x0000000000007992 */ /* 0x0003ec0000008000 */
[----:B-1----:R-:W1:Y:S01]  /*2470*/  FENCE.VIEW.ASYNC.S ;  /* 0x00000000000073c6 */ /* 0x002e620000000000 */
[----:B------:R-:W-:-:S09]  /*2480*/  UPRMT UR4, URZ, 0x654, UR4 ;  /* 0x00000654ff047896 */ /* 0x000fd20008000004 */
[----:B-1----:R-:W-:Y:S01]  /*2490*/  SYNCS.ARRIVE.TRANS64.RED.A1T0 RZ, [UR4], RZ ;  /* 0x000000ffffff79a7 */ /* 0x002fe20008100404 */
[----:B----4-:R-:W-:-:S13]  /*24a0*/  LOP3.LUT P4, RZ, R6, 0x1, RZ, 0xc0, !PT ;  /* 0x0000000106ff7812 */ /* 0x010fda000788c0ff */
[----:B------:R-:W-:Y:S02]  /*24b0*/  @P4 MOV R15, R4 ;  /* 0x00000004000f4202 */ /* 0x000fe40000000f00 */
[----:B------:R-:W-:Y:S01]  /*24c0*/  @P4 LOP3.LUT R13, R5, 0xffff, RZ, 0xc0, !PT ;  /* 0x0000ffff050d4812 */ /* 0x000fe200078ec0ff */
[----:B------:R-:W-:Y:S06]  /*24d0*/  @!P1 BRA `(.L_x_31) ;  /* 0x0000000000b89947 */ /* 0x000fec0003800000 */
[----:B------:R-:W1:Y:S01]  /*24e0*/  LDC.64 R4, c[0x0][0xb18] ;  /* 0x0002c600ff047b82 */ /* 0x000e620000000a00 */
[----:B--2---:R-:W-:-:S07]  /*24f0*/  ISETP.NE.AND P3, PT, R26, 0x1, PT ;  /* 0x000000011a00780c */ /* 0x004fce0003f65270 */
[----:B------:R-:W2:Y:S08]  /*2500*/  LDC.64 R6, c[0x0][0xb10] ;  /* 0x0002c400ff067b82 */ /* 0x000eb00000000a00 */
[----:B------:R-:W4:Y:S08]  /*2510*/  LDC R8, c[0x0][0xb20] ;  /* 0x0002c800ff087b82 */ /* 0x000f300000000800 */
[----:B------:R-:W3:Y:S01]  /*2520*/  LDC R12, c[0x0][0xb0c] ;  /* 0x0002c300ff0c7b82 */ /* 0x000ee20000000800 */
[----:B-1----:R-:W-:Y:S01]  /*2530*/  IMAD.HI.U32 R9, R0, R5, RZ ;  /* 0x0000000500097227 */ /* 0x002fe200078e00ff */
[----:B------:R-:W-:-:S03]  /*2540*/  ISETP.NE.AND P1, PT, R4, 0x1, PT ;  /* 0x000000010400780c */ /* 0x000fc60003f25270 */
[----:B------:R-:W-:-:S03]  /*2550*/  IMAD.HI.U32 R5, R13, R5, RZ ;  /* 0x000000050d057227 */ /* 0x000fc600078e00ff */
[----:B------:R-:W1:Y:S01]  /*2560*/  LDC.64 R2, c[0x0][0xb28] ;  /* 0x0002ca00ff027b82 */ /* 0x000e620000000a00 */
[----:B--2---:R-:W-:-:S04]  /*2570*/  IMAD.HI.U32 R14, R11, R6, RZ ;  /* 0x000000060b0e7227 */ /* 0x004fc800078e00ff */
[----:B------:R-:W-:Y:S01]  /*2580*/  IMAD.HI.U32 R16, R15, R6, RZ ;  /* 0x000000060f107227 */ /* 0x000fe200078e00ff */
[----:B------:R-:W-:Y:S02]  /*2590*/  SHF.R.U32.HI R14, RZ, R7, R14 ;  /* 0x00000007ff0e7219 */ /* 0x000fe4000001160e */
[-C--:B----4-:R-:W-:Y:S02]  /*25a0*/  SHF.R.U32.HI R9, RZ, R8.reuse, R9 ;  /* 0x00000008ff097219 */ /* 0x090fe40000011609 */
[----:B------:R-:W-:Y:S02]  /*25b0*/  SHF.R.U32.HI R8, RZ, R8, R5 ;  /* 0x00000008ff087219 */ /* 0x000fe40000011605 */
[----:B------:R-:W-:Y:S02]  /*25c0*/  SEL R9, R0, R9, !P1 ;  /* 0x0000000900097207 */ /* 0x000fe40004800000 */
[----:B------:R-:W-:Y:S02]  /*25d0*/  SHF.R.U32.HI R16, RZ, R7, R16 ;  /* 0x00000007ff107219 */ /* 0x000fe40000011610 */
[----:B---3--:R-:W-:-:S02]  /*25e0*/  ISETP.NE.AND P2, PT, R12, 0x1, PT ;  /* 0x000000010c00780c */ /* 0x008fc40003f45270 */
[----:B------:R-:W-:Y:S02]  /*25f0*/  SEL R5, R13, R8, !P1 ;  /* 0x000000080d057207 */ /* 0x000fe40004800000 */
[----:B------:R-:W-:Y:S02]  /*2600*/  SEL R17, R11, R14, !P2 ;  /* 0x0000000e0b117207 */ /* 0x000fe40005000000 */
[----:B------:R-:W-:Y:S01]  /*2610*/  SEL R7, R15, R16, !P2 ;  /* 0x000000100f077207 */ /* 0x000fe20005000000 */
[----:B-1----:R-:W-:-:S04]  /*2620*/  IMAD.HI.U32 R14, R9, R2, RZ ;  /* 0x00000002090e7227 */ /* 0x002fc800078e00ff */
[----:B------:R-:W-:Y:S01]  /*2630*/  IMAD.HI.U32 R6, R17, R2, RZ ;  /* 0x0000000211067227 */ /* 0x000fe200078e00ff */
[----:B------:R-:W-:-:S04]  /*2640*/  @P3 SHF.R.U32.HI R9, RZ, R3, R14 ;  /* 0x00000003ff093219 */ /* 0x000fc8000001160e */
        /* <DEDUP_REMOVED lines=8> */
[----:B------:R-:W-:-:S04]  /*26d0*/  @!P1 IMAD.HI.U32 R8, R7, R2, RZ ;  /* 0x0000000207089227 */ /* 0x000fc800078e00ff */
[----:B------:R-:W-:Y:S01]  /*26e0*/  IMAD.MOV R2, RZ, RZ, -R6 ;  /* 0x000000ffff027224 */ /* 0x000fe200078e0a06 */
[----:B------:R-:W-:-:S03]  /*26f0*/  @!P1 SHF.R.U32.HI R8, RZ, R3, R8 ;  /* 0x00000003ff089219 */ /* 0x000fc60000011608 */
[----:B------:R-:W-:Y:S01]  /*2700*/  IMAD R2, R26, R2, R5 ;  /* 0x000000021a027224 */ /* 0x000fe200078e0205 */
[----:B------:R-:W-:Y:S02]  /*2710*/  @!P1 SEL R3, R7, R8, !P3 ;  /* 0x0000000807039207 */ /* 0x000fe40005800000 */
[----:B------:R-:W-:-:S03]  /*2720*/  IADD3 R8, PT, PT, -R5, RZ, RZ ;  /* 0x000000ff05087210 */ /* 0x000fc60007ffe1ff */
[--C-:B------:R-:W-:Y:S02]  /*2730*/  @!P1 IMAD.IADD R6, R6, 0x1, -R3.reuse ;  /* 0x0000000106069824 */ /* 0x100fe400078e0a03 */
[----:B------:R-:W-:Y:S01]  /*2740*/  @!P1 IMAD R3, R2, R17, R3 ;  /* 0x0000001102039224 */ /* 0x000fe200078e0203 */
[----:B------:R-:W-:Y:S01]  /*2750*/  IADD3 R2, PT, PT, -R7, RZ, RZ ;  /* 0x000000ff07027210 */ /* 0x000fe20007ffe1ff */
[----:B------:R-:W-:Y:S02]  /*2760*/  @!P1 IMAD R5, R26, R6, R7 ;  /* 0x000000061a059224 */ /* 0x000fe400078e0207 */
[----:B------:R-:W-:Y:S02]  /*2770*/  IMAD R8, R4, R8, R13 ;  /* 0x0000000804087224 */ /* 0x000fe400078e020d */
[----:B------:R-:W-:Y:S02]  /*2780*/  @!P1 IMAD.MOV.U32 R7, RZ, RZ, R3 ;  /* 0x000000ffff079224 */ /* 0x000fe400078e0003 */
[----:B------:R-:W-:-:S02]  /*2790*/  IMAD R2, R12, R2, R15 ;  /* 0x000000020c027224 */ /* 0x000fc400078e020f */
[----:B------:R-:W-:Y:S02]  /*27a0*/  IMAD R13, R5, R4, R8 ;  /* 0x00000004050d7224 */ /* 0x000fe400078e0208 */
[----:B------:R-:W-:Y:S02]  /*27b0*/  IMAD R15, R7, R12, R2 ;  /* 0x0000000c070f7224 */ /* 0x000fe400078e0202 */
.L_x_31:
[----:B------:R-:W1:Y:S02]  /*27c0*/  LDCU UR4, c[0x0][0xb30] ;  /* 0x00016600ff0477ac */ /* 0x000e640008000800 */
[----:B-1----:R-:W-:-:S09]  /*27d0*/  UISETP.NE.AND UP0, UPT, UR4, 0x1, UPT ;  /* 0x000000010400788c */ /* 0x002fd2000bf05270 */
[----:B------:R-:W-:Y:S05]  /*27e0*/  BRA.U UP0, `(.L_x_32) ;  /* 0x0000000100407547 */ /* 0x000fea000b800000 */
[----:B------:R-:W1:Y:S08]  /*27f0*/  LDC.64 R4, c[0x0][0xb10] ;  /* 0x0002c400ff047b82 */ /* 0x000e700000000a00 */
[----:B------:R-:W4:Y:S08]  /*2800*/  LDC.64 R2, c[0x0][0xb18] ;  /* 0x0002c600ff027b82 */ /* 0x000f300000000a00 */
[----:B------:R-:W2:Y:S08]  /*2810*/  LDC R6, c[0x0][0xb20] ;  /* 0x0002c800ff067b82 */ /* 0x000eb00000000800 */
[----:B------:R-:W3:Y:S01]  /*2820*/  LDC R8, c[0x0][0xb0c] ;  /* 0x0002c300ff087b82 */ /* 0x000ee20000000800 */
[----:B-1----:R-:W-:-:S05]  /*2830*/  IMAD.HI.U32 R4, R15, R4, RZ ;  /* 0x000000040f047227 */ /* 0x002fca00078e00ff */
[----:B------:R-:W-:Y:S01]  /*2840*/  SHF.R.U32.HI R4, RZ, R5, R4 ;  /* 0x00000005ff047219 */ /* 0x000fe20000011604 */
[----:B----4-:R-:W-:Y:S01]  /*2850*/  IMAD.HI.U32 R3, R13, R3, RZ ;  /* 0x000000030d037227 */ /* 0x010fe200078e00ff */
[----:B------:R-:W-:-:S04]  /*2860*/  ISETP.NE.AND P1, PT, R2, 0x1, PT ;  /* 0x000000010200780c */ /* 0x000fc80003f25270 */
[----:B--2---:R-:W-:-:S04]  /*2870*/  SHF.R.U32.HI R6, RZ, R6, R3 ;  /* 0x00000006ff067219 */ /* 0x004fc80000011603 */
[----:B------:R-:W-:Y:S02]  /*2880*/  SEL R3, R13, R6, !P1 ;  /* 0x000000060d037207 */ /* 0x000fe40004800000 */
[----:B---3--:R-:W-:-:S04]  /*2890*/  ISETP.NE.AND P2, PT, R8, 0x1, PT ;  /* 0x000000010800780c */ /* 0x008fc80003f45270 */
[----:B------:R-:W-:-:S05]  /*28a0*/  SEL R4, R15, R4, !P2 ;  /* 0x000000040f047207 */ /* 0x000fca0005000000 */
[----:B------:R-:W-:Y:S02]  /*28b0*/  IMAD.IADD R5, R3, 0x1, -R4 ;  /* 0x0000000103057824 */ /* 0x000fe400078e0a04 */
[----:B------:R-:W-:Y:S02]  /*28c0*/  IMAD.IADD R3, R4, 0x1, -R3 ;  /* 0x0000000104037824 */ /* 0x000fe400078e0a03 */
[----:B------:R-:W-:Y:S02]  /*28d0*/  IMAD R15, R5, R8, R15 ;  /* 0x00000008050f7224 */ /* 0x000fe400078e020f */
[----:B------:R-:W-:-:S07]  /*28e0*/  IMAD R13, R3, R2, R13 ;  /* 0x00000002030d7224 */ /* 0x000fce00078e020d */
.L_x_32:
[----:B------:R-:W-:Y:S01]  /*28f0*/  UMOV UR20, UR31 ;  /* 0x0000001f00147c82 */ /* 0x000fe20008000000 */
[----:B------:R-:W-:Y:S01]  /*2900*/  PLOP3.LUT P1, PT, PT, PT, PT, 0x80, 0x8 ;  /* 0x000000000008781c */ /* 0x000fe20003f2f070 */
[----:B------:R-:W-:Y:S01]  /*2910*/  IMAD.IADD R45, R15, 0x1, R64 ;  /* 0x000000010f2d7824 */ /* 0x000fe200078e0240 */
[----:B------:R-:W-:Y:S01]  /*2920*/  LOP3.LUT R10, R10, 0x1, RZ, 0x3c, !PT ;  /* 0x000000010a0a7812 */ /* 0x000fe200078e3cff */
[----:B------:R-:W-:Y:S01]  /*2930*/  IMAD.IADD R18, R13, 0x1, R62 ;  /* 0x000000010d127824 */ /* 0x000fe200078e023e */
[----:B------:R-:W-:Y:S09]  /*2940*/  @P4 BRA `(.L_x_33) ;  /* 0xffffffec00684947 */ /* 0x000ff2000383ffff */
[----:B------:R-:W-:Y:S01]  /*2950*/  UIADD3 UR22, UPT, UPT, UR22, 0xd0, URZ ;  /* 0x000000d016167890 */ /* 0x000fe2000fffe0ff */
[----:B------:R-:W-:-:S03]  /*2960*/  MOV R3, UR33 ;  /* 0x0000002100037c02 */ /* 0x000fc60008000f00 */
[----:B------:R-:W-:Y:S01]  /*2970*/  ULEA UR4, UR32, UR22, 0x3 ;  /* 0x0000001620047291 */ /* 0x000fe2000f8e18ff */
[----:B------:R-:W-:-:S08]  /*2980*/  SHF.L.U32 R3, R3, 0x1f, RZ ;  /* 0x0000001f03037819 */ /* 0x000fd000000006ff */
[----:B------:R-:W1:Y:S02]  /*2990*/  SYNCS.PHASECHK.TRANS64.TRYWAIT P0, [UR4], R3 ;  /* 0x00000003ff0075a7 */ /* 0x000e640008001104 */
[----:B-1----:R-:W-:Y:S05]  /*29a0*/  @!P0 BRA `(.L_x_34) ;  /* 0x00000054008c8947 */ /* 0x002fea0003800000 */
.L_x_135:
[----:B------:R-:W-:-:S04]  /*29b0*/  UIADD3 UR6, UPT, UPT, UR32, 0x1, URZ ;  /* 0x0000000120067890 */ /* 0x000fc8000fffe0ff */
[----:B------:R-:W-:-:S04]  /*29c0*/  UISETP.NE.AND UP0, UPT, UR6, 0x1a, UPT ;  /* 0x0000001a0600788c */ /* 0x000fc8000bf05270 */
[----:B------:R-:W-:Y:S02]  /*29d0*/  USEL UR5, URZ, 0x1, UP0 ;  /* 0x00000001ff057887 */ /* 0x000fe40008000000 */
[----:B------:R-:W-:Y:S02]  /*29e0*/  USEL UR6, UR6, URZ, UP0 ;  /* 0x000000ff06067287 */ /* 0x000fe40008000000 */
[----:B------:R-:W-:Y:S02]  /*29f0*/  ULOP3.LUT UR5, UR33, UR5, URZ, 0x3c, !UPT ;  /* 0x0000000521057292 */ /* 0x000fe4000f8e3cff */
[----:B------:R-:W-:-:S04]  /*2a00*/  ULEA UR4, UR6, UR22, 0x3 ;  /* 0x0000001606047291 */ /* 0x000fc8000f8e18ff */
[----:B-1----:R-:W-:-:S04]  /*2a10*/  MOV R3, UR5 ;  /* 0x0000000500037c02 */ /* 0x002fc80008000f00 */
[----:B------:R-:W-:-:S04]  /*2a20*/  SHF.L.U32 R3, R3, 0x1f, RZ ;  /* 0x0000001f03037819 */ /* 0x000fc800000006ff */
[----:B------:R-:W1:Y:S02]  /*2a30*/  SYNCS.PHASECHK.TRANS64.TRYWAIT P0, [UR4], R3 ;  /* 0x00000003ff0075a7 */ /* 0x000e640008001104 */
[----:B-1----:R-:W-:Y:S05]  /*2a40*/  @!P0 BRA `(.L_x_35) ;  /* 0x00000054007c8947 */ /* 0x002fea0003800000 */
.L_x_137:
        /* <DEDUP_REMOVED lines=10> */
.L_x_139:
        /* <DEDUP_REMOVED lines=10> */
.L_x_141:
        /* <DEDUP_REMOVED lines=10> */
.L_x_143:
        /* <DEDUP_REMOVED lines=10> */
.L_x_145:
        /* <DEDUP_REMOVED lines=10> */
.L_x_147:
        /* <DEDUP_REMOVED lines=10> */
.L_x_149:
        /* <DEDUP_REMOVED lines=10> */
.L_x_151:
        /* <DEDUP_REMOVED lines=10> */
.L_x_153:
        /* <DEDUP_REMOVED lines=10> */
.L_x_155:
        /* <DEDUP_REMOVED lines=10> */
.L_x_157:
        /* <DEDUP_REMOVED lines=10> */
.L_x_159:
        /* <DEDUP_REMOVED lines=10> */
.L_x_161:
        /* <DEDUP_REMOVED lines=10> */
.L_x_163:
        /* <DEDUP_REMOVED lines=10> */
.L_x_165:
        /* <DEDUP_REMOVED lines=10> */
.L_x_167:
        /* <DEDUP_REMOVED lines=10> */
.L_x_169:
        /* <DEDUP_REMOVED lines=10> */
.L_x_171:
        /* <DEDUP_REMOVED lines=10> */
.L_x_173:
        /* <DEDUP_REMOVED lines=10> */
.L_x_175:
        /* <DEDUP_REMOVED lines=10> */
.L_x_177:
        /* <DEDUP_REMOVED lines=10> */
.L_x_179:
        /* <DEDUP_REMOVED lines=10> */
.L_x_181:
        /* <DEDUP_REMOVED lines=10> */
.L_x_183:
[----:B------:R-:W-:-:S04]  /*38b0*/  UIADD3 UR6, UPT, UPT, UR6, 0x1, URZ ;  /* 0x0000000106067890 */ /* 0x000fc8000fffe0ff */
[----:B------:R-:W-:-:S04]  /*38c0*/  UISETP.NE.AND UP0, UPT, UR6, 0x1a, UPT ;  /* 0x0000001a0600788c */ /* 0x000fc8000bf05270 */
[----:B------:R-:W-:Y:S02]  /*38d0*/  USEL UR4, URZ, 0x1, UP0 ;  /* 0x00000001ff047887 */ /* 0x000fe40008000000 */
[----:B------:R-:W-:Y:S02]  /*38e0*/  USEL UR6, UR6, URZ, UP0 ;  /* 0x000000ff06067287 */ /* 0x000fe40008000000 */
[----:B------:R-:W-:Y:S02]  /*38f0*/  ULOP3.LUT UR4, UR5, UR4, URZ, 0x3c, !UPT ;  /* 0x0000000405047292 */ /* 0x000fe4000f8e3cff */
[----:B------:R-:W-:-:S04]  /*3900*/  ULEA UR6, UR6, UR22, 0x3 ;  /* 0x0000001606067291 */ /* 0x000fc8000f8e18ff */
[----:B------:R-:W-:Y:S02]  /*3910*/  IMAD.U32 R2, RZ, RZ, UR4 ;  /* 0x00000004ff027e24 */ /* 0x000fe4000f8e00ff */
[----:B-1----:R-:W-:-:S03]  /*3920*/  MOV R0, UR6 ;  /* 0x0000000600007c02 */ /* 0x002fc60008000f00 */
[----:B------:R-:W-:-:S07]  /*3930*/  SHF.L.U32 R3, R2, 0x1f, RZ ;  /* 0x0000001f02037819 */ /* 0x000fce00000006ff */
.L_x_59:
[----:B-1----:R1:W4:Y:S02]  /*3940*/  SYNCS.PHASECHK.TRANS64.TRYWAIT P0, [R0+URZ], R3 ;  /* 0x00000003000075a7 */ /* 0x00232400080011ff */
[----:B----4-:R-:W-:Y:S05]  /*3950*/  @!P0 NANOSLEEP.SYNCS 0x989680 ;  /* 0x009896800000895d */ /* 0x010fea0003900000 */
[----:B------:R-:W4:Y:S02]  /*3960*/  @!P0 SYNCS.PHASECHK.TRANS64 P0, [R0+URZ], R3 ;  /* 0x00000003000085a7 */ /* 0x000f2400080010ff */
[----:B----4-:R-:W-:Y:S05]  /*3970*/  @P0 EXIT ;  /* 0x000000000000094d */ /* 0x010fea0003800000 */
[----:B------:R-:W-:Y:S05]  /*3980*/  BRA `(.L_x_59) ;  /* 0xfffffffc00ec7947 */ /* 0x000fea000383ffff */
.L_x_17:
[----:B------:R-:W-:-:S04]  /*3990*/  UISETP.NE.AND UP0, UPT, UR45, URZ, UPT ;  /* 0x000000ff2d00728c */ /* 0x000fc8000bf05270 */
[----:B------:R-:W-:-:S09]  /*39a0*/  UISETP.NE.OR UP0, UPT, UR6, 0x1, UP0 ;  /* 0x000000010600788c */ /* 0x000fd20008705670 */
[----:B------:R-:W-:Y:S05]  /*39b0*/  BRA.U UP0, `(.L_x_60) ;  /* 0x0000000100b07547 */ /* 0x000fea000b800000 */
[----:B------:R-:W-:Y:S01]  /*39c0*/  UMOV UR4, 0x400 ;  /* 0x0000040000047882 */ /* 0x000fe20000000000 */
[----:B------:R-:W-:Y:S01]  /*39d0*/  HFMA2 R3, -RZ, RZ, 0, 5.9604644775390625e-08 ;  /* 0x00000001ff037431 */ /* 0x000fe200000001ff */
[----:B------:R-:W-:Y:S01]  /*39e0*/  ULEA UR45, UR45, UR4, 0x18 ;  /* 0x000000042d2d7291 */ /* 0x000fe2000f8ec0ff */
[----:B------:R-:W-:Y:S01]  /*39f0*/  ISETP.NE.AND P0, PT, R2, RZ, PT ;  /* 0x000000ff0200720c */ /* 0x000fe20003f05270 */
[----:B------:R-:W-:Y:S02]  /*3a00*/  IMAD.MOV.U32 R8, RZ, RZ, RZ ;  /* 0x000000ffff087224 */ /* 0x000fe400078e00ff */
[----:B------:R-:W-:Y:S02]  /*3a10*/  UIADD3 UR6, UPT, UPT, UR45, 0x1e8, URZ ;  /* 0x000001e82d067890 */ /* 0x000fe4000fffe0ff */
[----:B------:R-:W-:Y:S02]  /*3a20*/  UIADD3 UR7, UPT, UPT, UR45, 0x1e0, URZ ;  /* 0x000001e02d077890 */ /* 0x000fe4000fffe0ff */
[----:B------:R-:W-:-:S12]  /*3a30*/  UPRMT UR6, URZ, 0x654, UR6 ;  /* 0x00000654ff067896 */ /* 0x000fd80008000006 */
.L_x_63:
[----:B------:R-:W-:Y:S01]  /*3a40*/  SHF.L.U32 R7, R3, 0x1f, RZ ;  /* 0x0000001f03077819 */ /* 0x000fe200000006ff */
[----:B------:R-:W-:Y:S02]  /*3a50*/  IMAD.U32 R9, RZ, RZ, UR7 ;  /* 0x00000007ff097e24 */ /* 0x000fe4000f8e00ff */
[----:B------:R-:W-:Y:S01]  /*3a60*/  @!P0 IMAD.MOV.U32 R5, RZ, RZ, 0x10 ;  /* 0x00000010ff058424 */ /* 0x000fe200078e00ff */
[----:B------:R-:W1:Y:S02]  /*3a70*/  SYNCS.PHASECHK.TRANS64.TRYWAIT P1, [UR45+0x1e8], R7 ;  /* 0x0001e807ff0075a7 */ /* 0x000e64000802112d */
[----:B------:R-:W-:-:S04]  /*3a80*/  PRMT R9, R2, 0x654, R9 ;  /* 0x0000065402097816 */ /* 0x000fc80000000009 */
[----:B------:R-:W-:Y:S01]  /*3a90*/  SEL R0, R9, R0, !P0 ;  /* 0x0000000009007207 */ /* 0x000fe20004000000 */
[----:B-1----:R-:W-:Y:S06]  /*3aa0*/  @!P1 BRA `(.L_x_61) ;  /* 0x0000004c00a49947 */ /* 0x002fec0003800000 */
.L_x_185:
[----:B------:R-:W-:Y:S01]  /*3ab0*/  UIADD3 UR4, UPT, UPT, UR45, 0x220, URZ ;  /* 0x000002202d047890 */ /* 0x000fe2000fffe0ff */
[----:B------:R2:W-:Y:S01]  /*3ac0*/  @!P0 SYNCS.ARRIVE.TRANS64.RED RZ, [R0+URZ], R5 ;  /* 0x0000000500ff89a7 */ /* 0x0005e200080004ff */
[----:B------:R-:W-:Y:S01]  /*3ad0*/  UIADD3 UR5, UPT, UPT, UR45, 0x1e0, URZ ;  /* 0x000001e02d057890 */ /* 0x000fe2000fffe0ff */
[----:B------:R-:W-:-:S08]  /*3ae0*/  LOP3.LUT R3, R3, 0x1, RZ, 0x3c, !PT ;  /* 0x0000000103037812 */ /* 0x000fd000078e3cff */
[----:B------:R-:W-:Y:S06]  /*3af0*/  UGETNEXTWORKID.BROADCAST [UR4], [UR5] ;  /* 0x00000000040073ca */ /* 0x000fec0008000100 */
[----:B--2---:R-:W-:-:S04]  /*3b00*/  SHF.L.U32 R5, R8, 0x1f, RZ ;  /* 0x0000001f08057819 */ /* 0x004fc800000006ff */
[----:B------:R-:W2:Y:S02]  /*3b10*/  SYNCS.PHASECHK.TRANS64.TRYWAIT P1, [UR45+0x1e0], R5 ;  /* 0x0001e005ff0075a7 */ /* 0x000ea4000802112d */
[----:B--2---:R-:W-:Y:S05]  /*3b20*/  @!P1 BRA `(.L_x_62) ;  /* 0x0000004c009c9947 */ /* 0x004fea0003800000 */
.L_x_187:
[----:B-1----:R-:W1:Y:S01]  /*3b30*/  LDS.128 R4, [UR45+0x220] ;  /* 0x0002202dff047984 */ /* 0x002e620008000c00 */
[----:B------:R-:W-:Y:S01]  /*3b40*/  LOP3.LUT R8, R8, 0x1, RZ, 0x3c, !PT ;  /* 0x0000000108087812 */ /* 0x000fe200078e3cff */
[----:B------:R-:W-:Y:S01]  /*3b50*/  @!PT LDS RZ, [RZ] ;  /* 0x00000000fffff984 */ /* 0x000fe20000000800 */
[----:B------:R-:W-:Y:S01]  /*3b60*/  @!PT LDS RZ, [RZ] ;  /* 0x00000000fffff984 */ /* 0x000fe20000000800 */
[----:B------:R-:W-:Y:S01]  /*3b70*/  @!PT LDS RZ, [RZ] ;  /* 0x00000000fffff984 */ /* 0x000fe20000000800 */
[----:B------:R-:W-:Y:S01]  /*3b80*/  @!PT LDS RZ, [RZ] ;  /* 0x00000000fffff984 */ /* 0x000fe20000000800 */
[----:B------:R2:W-:Y:S06]  /*3b90*/  MEMBAR.ALL.CTA ;  /* 0x0000000000007992 */ /* 0x0005ec0000008000 */
[----:B--2---:R-:W2:Y:S02]  /*3ba0*/  FENCE.VIEW.ASYNC.S ;  /* 0x00000000000073c6 */ /* 0x004ea40000000000 */
[----:B--2---:R-:W-:Y:S01]  /*3bb0*/  SYNCS.ARRIVE.TRANS64.RED.A1T0 RZ, [UR6], RZ ;  /* 0x000000ffffff79a7 */ /* 0x004fe20008100406 */
[----:B-1----:R-:W-:-:S13]  /*3bc0*/  LOP3.LUT P1, RZ, R6, 0x1, RZ, 0xc0, !PT ;  /* 0x0000000106ff7812 */ /* 0x002fda000782c0ff */
[----:B------:R-:W-:Y:S05]  /*3bd0*/  @P1 BRA `(.L_x_63) ;  /* 0xfffffffc00981947 */ /* 0x000fea000383ffff */
[----:B------:R-:W-:-:S04]  /*3be0*/  SHF.L.U32 R0, R3, 0x1f, RZ ;  /* 0x0000001f03007819 */ /* 0x000fc800000006ff */
[----:B------:R-:W1:Y:S02]  /*3bf0*/  SYNCS.PHASECHK.TRANS64 P0, [UR45+0x1e8], R0 ;  /* 0x0001e800ff0075a7 */ /* 0x000e64000800102d */
[----:B-1----:R-:W-:Y:S05]  /*3c00*/  @P0 EXIT ;  /* 0x000000000000094d */ /* 0x002fea0003800000 */
[----:B------:R-:W-:-:S07]  /*3c10*/  MOV R0, UR45 ;  /* 0x0000002d00007c02 */ /* 0x000fce0008000f00 */
.L_x_64:
[----:B-1----:R-:W-:-:S04]  /*3c20*/  SHF.L.U32 R5, R3, 0x1f, RZ ;  /* 0x0000001f03057819 */ /* 0x002fc800000006ff */
[----:B------:R1:W2:Y:S03]  /*3c30*/  SYNCS.PHASECHK.TRANS64.TRYWAIT P0, [R0+URZ+0x1e8], R5 ;  /* 0x0001e805000075a7 */ /* 0x0002a600080011ff */
[----:B--2---:R-:W-:Y:S05]  /*3c40*/  @!P0 NANOSLEEP.SYNCS 0x989680 ;  /* 0x009896800000895d */ /* 0x004fea0003900000 */
[----:B------:R-:W2:Y:S02]  /*3c50*/  @!P0 SYNCS.PHASECHK.TRANS64 P0, [R0+URZ+0x1e8], R5 ;  /* 0x0001e805000085a7 */ /* 0x000ea400080010ff */
[----:B--2---:R-:W-:Y:S05]  /*3c60*/  @P0 EXIT ;  /* 0x000000000000094d */ /* 0x004fea0003800000 */
[----:B------:R-:W-:Y:S05]  /*3c70*/  BRA `(.L_x_64) ;  /* 0xfffffffc00e87947 */ /* 0x000fea000383ffff */
.L_x_60:
[----:B------:R-:W-:-:S09]  /*3c80*/  UISETP.NE.AND UP0, UPT, UR6, URZ, UPT ;  /* 0x000000ff0600728c */ /* 0x000fd2000bf05270 */
[----:B------:R-:W-:Y:S05]  /*3c90*/  BRA.U UP0, `(.L_x_65) ;  /* 0x0000000d003c7547 */ /* 0x000fea000b800000 */
[----:B------:R-:W-:Y:S01]  /*3ca0*/  UMOV UR4, 0x40 ;  /* 0x0000004000047882 */ /* 0x000fe20000000000 */
[----:B------:R-:W-:Y:S01]  /*3cb0*/  NOP ;  /* 0x0000000000007918 */ /* 0x000fe20000000000 */
[----:B------:R-:W-:Y:S01]  /*3cc0*/  ULEA UR4, UR45, UR4, 0x18 ;  /* 0x000000042d047291 */ /* 0x000fe2000f8ec0ff */
[----:B------:R-:W-:Y:S02]  /*3cd0*/  UMOV UR5, 0x400 ;  /* 0x0000040000057882 */ /* 0x000fe40000000000 */
[----:B------:R-:W-:-:S06]  /*3ce0*/  ULEA UR45, UR45, UR5, 0x18 ;  /* 0x000000052d2d7291 */ /* 0x000fcc000f8ec0ff */
[----:B------:R-:W1:Y:S02]  /*3cf0*/  LDS.U8 R0, [UR4+0x1c] ;  /* 0x00001c04ff007984 */ /* 0x000e640008000000 */
[----:B-1----:R-:W-:-:S13]  /*3d00*/  ISETP.NE.AND P0, PT, R0, RZ, PT ;  /* 0x000000ff0000720c */ /* 0x002fda0003f05270 */
[----:B------:R-:W-:Y:S05]  /*3d10*/  @P0 BRA `(.L_x_66) ;  /* 0x0000000000580947 */ /* 0x000fea0003800000 */
[----:B------:R-:W-:-:S13]  /*3d20*/  ELECT P0, URZ, PT ;  /* 0x0000000000ff782f */ /* 0x000fda0003800000 */
[----:B------:R-:W-:Y:S05]  /*3d30*/  @!P0 BRA `(.L_x_67) ;  /* 0x0000000000608947 */ /* 0x000fea0003800000 */
[----:B------:R-:W-:Y:S01]  /*3d40*/  UMOV UR5, 0x10 ;  /* 0x0000001000057882 */ /* 0x000fe20000000000 */
[----:B------:R-:W-:Y:S01]  /*3d50*/  HFMA2 R0, -RZ, RZ, 0, 5.9604644775390625e-08 ;  /* 0x00000001ff007431 */ /* 0x000fe200000001ff */
[----:B------:R-:W-:-:S03]  /*3d60*/  MOV R2, 0xffff ;  /* 0x0000ffff00027802 */ /* 0x000fc60000000f00 */
[----:B------:R-:W-:Y:S04]  /*3d70*/  DEPBAR.LE SB1, 0x36 ;  /* 0x00009d800000791a */ /* 0x000fe80000000000 */
[----:B------:R-:W1:Y:S02]  /*3d80*/  UTCATOMSWS.FIND_AND_SET.ALIGN UP0, UR5, UR5 ;  /* 0x00000005000575e3 */ /* 0x000e640008000800 */
[----:B-1----:R-:W-:Y:S01]  /*3d90*/  MOV R3, UR5 ;  /* 0x0000000500037c02 */ /* 0x002fe20008000f00 */
[----:B------:R-:W-:Y:S06]  /*3da0*/  BRA.U UP0, `(.L_x_68) ;  /* 0x0000000100187547 */ /* 0x000fec000b800000 */
.L_x_69:
[----:B------:R-:W-:Y:S05]  /*3db0*/  NANOSLEEP 0x64 ;  /* 0x000000640000795d */ /* 0x000fea0003800000 */
[----:B------:R-:W-:-:S05]  /*3dc0*/  UMOV UR5, 0x10 ;  /* 0x0000001000057882 */ /* 0x000fca0000000000 */
[----:B------:R-:W-:Y:S04]  /*3dd0*/  DEPBAR.LE SB1, 0x36 ;  /* 0x00009d800000791a */ /* 0x000fe80000000000 */
[----:B------:R-:W1:Y:S02]  /*3de0*/  UTCATOMSWS.FIND_AND_SET.ALIGN UP0, UR5, UR5 ;  /* 0x00000005000575e3 */ /* 0x000e640008000800 */
[----:B-1----:R-:W-:Y:S01]  /*3df0*/  MOV R3, UR5 ;  /* 0x0000000500037c02 */ /* 0x002fe20008000f00 */
[----:B------:R-:W-:Y:S05]  /*3e00*/  BRA.U !UP0, `(.L_x_69) ;  /* 0xfffffffd08e87547 */ /* 0x000fea000b83ffff */
.L_x_68:
[-C--:B------:R-:W-:Y:S02]  /*3e10*/  SHF.L.U32 R2, R2, R3.reuse, RZ ;  /* 0x0000000302027219 */ /* 0x080fe400000006ff */
[----:B------:R-:W-:Y:S01]  /*3e20*/  SHF.L.U32 R0, R0, R3, RZ ;  /* 0x0000000300007219 */ /* 0x000fe200000006ff */
[----:B------:R-:W-:Y:S02]  /*3e30*/  IMAD.SHL.U32 R3, R3, 0x20, RZ ;  /* 0x0000002003037824 */ /* 0x000fe400078e00ff */
[----:B------:R1:W-:Y:S04]  /*3e40*/  ATOMS.OR RZ, [UR4+0x14], R2 ;  /* 0x00001402ffff798c */ /* 0x0003e8000b000004 */
[----:B------:R1:W-:Y:S04]  /*3e50*/  ATOMS.OR RZ, [UR4+0x18], R0 ;  /* 0x00001800ffff798c */ /* 0x0003e8000b000004 */
[----:B------:R1:W-:Y:S01]  /*3e60*/  STS [UR45+0x230], R3 ;  /* 0x00023003ff007988 */ /* 0x0003e2000800082d */
[----:B------:R-:W-:Y:S05]  /*3e70*/  BRA `(.L_x_67) ;  /* 0x0000000000107947 */ /* 0x000fea0003800000 */
.L_x_66:
[----:B------:R-:W-:Y:S02]  /*3e80*/  MOV R0, 0xffffffff ;  /* 0xffffffff00007802 */ /* 0x000fe40000000f00 */
[----:B------:R-:W-:-:S03]  /*3e90*/  MOV R2, 0x3ec0 ;  /* 0x00003ec000027802 */ /* 0x000fc60000000f00 */
[----:B------:R1:W-:Y:S04]  /*3ea0*/  STS [UR45+0x230], R0 ;  /* 0x00023000ff007988 */ /* 0x0003e8000800082d */
[----:B-1-3-5:R-:W-:Y:S05]  /*3eb0*/  CALL.REL.NOINC `($__internal_1_$__cuda_sm10x_tcgen05_guardrail_trap_phase_invalid_during_alloc) ;  /* 0x0000005000347944 */ /* 0x02afea0003c00000 */
.L_x_67:
[----:B------:R-:W-:Y:S05]  /*3ec0*/  WARPSYNC.ALL ;  /* 0x0000000000007948 */ /* 0x000fea0003800000 */
[----:B------:R-:W2:Y:S01]  /*3ed0*/  S2UR UR6, SR_CgaCtaId ;  /* 0x00000000000679c3 */ /* 0x000ea20000008800 */
[----:B------:R-:W-:Y:S01]  /*3ee0*/  UMOV UR4, 0x400 ;  /* 0x0000040000047882 */ /* 0x000fe20000000000 */
[----:B------:R-:W-:-:S06]  /*3ef0*/  NOP ;  /* 0x0000000000007918 */ /* 0x000fcc0000000000 */
[----:B------:R-:W-:Y:S06]  /*3f00*/  BAR.ARV 0x6, 0xa0 ;  /* 0x0182800000007b1d */ /* 0x000fec0000002000 */
[----:B------:R-:W-:Y:S01]  /*3f10*/  IMAD.MOV.U32 R8, RZ, RZ, 0x1 ;  /* 0x00000001ff087424 */ /* 0x000fe200078e00ff */
[----:B------:R-:W-:Y:S01]  /*3f20*/  UMOV UR15, URZ ;  /* 0x000000ff000f7c82 */ /* 0x000fe20008000000 */
[----:B------:R-:W-:Y:S01]  /*3f30*/  UMOV UR14, URZ ;  /* 0x000000ff000e7c82 */ /* 0x000fe20008000000 */
[----:B------:R-:W-:Y:S01]  /*3f40*/  UMOV UR20, 0x0 ;  /* 0x0000000000147882 */ /* 0x000fe20000000000 */
[----:B------:R-:W-:Y:S01]  /*3f50*/  UMOV UR21, 0x4100010 ;  /* 0x0410001000157882 */ /* 0x000fe20000000000 */
[----:B------:R-:W-:Y:S01]  /*3f60*/  UMOV UR18, 0x0 ;  /* 0x0000000000127882 */ /* 0x000fe20000000000 */
[----:B------:R-:W-:Y:S01]  /*3f70*/  UMOV UR19, 0x4100010 ;  /* 0x0410001000137882 */ /* 0x000fe20000000000 */
[----:B--2---:R-:W-:Y:S01]  /*3f80*/  ULEA UR6, UR6, UR4, 0x18 ;  /* 0x0000000406067291 */ /* 0x004fe2000f8ec0ff */
[----:B------:R-:W2:Y:S03]  /*3f90*/  LDCU.64 UR4, c[0x0][0x388] ;  /* 0x00007100ff0477ac */ /* 0x000ea60008000a00 */
[----:B------:R-:W-:-:S02]  /*3fa0*/  UIADD3 UR9, UPT, UPT, UR6, 0x3600, URZ ;  /* 0x0000360006097890 */ /* 0x000fc4000fffe0ff */
[----:B------:R-:W-:-:S03]  /*3fb0*/  UIADD3 UR10, UPT, UPT, UR6, 0x1d600, URZ ;  /* 0x0001d600060a7890 */ /* 0x000fc6000fffe0ff */
[----:B------:R-:W1:Y:S01]  /*3fc0*/  LDS R9, [UR6+0x230] ;  /* 0x00023006ff097984 */ /* 0x000e620008000800 */
[----:B------:R-:W-:Y:S02]  /*3fd0*/  USHF.R.U32.HI UR9, URZ, 0x4, UR9 ;  /* 0x00000004ff097899 */ /* 0x000fe40008011609 */
[----:B------:R-:W-:Y:S02]  /*3fe0*/  USHF.R.U32.HI UR10, URZ, 0x4, UR10 ;  /* 0x00000004ff0a7899 */ /* 0x000fe4000801160a */
[----:B------:R-:W-:Y:S02]  /*3ff0*/  ULOP3.LUT UR9, UR9, 0x3fff, URZ, 0xc0, !UPT ;  /* 0x00003fff09097892 */ /* 0x000fe4000f8ec0ff */
[----:B------:R-:W-:Y:S02]  /*4000*/  ULOP3.LUT UR10, UR10, 0x3fff, URZ, 0xc0, !UPT ;  /* 0x00003fff0a0a7892 */ /* 0x000fe4000f8ec0ff */
[----:B------:R-:W-:Y:S02]  /*4010*/  ULOP3.LUT UR9, UR9, 0x10000, URZ, 0xfc, !UPT ;  /* 0x0001000009097892 */ /* 0x000fe4000f8efcff */
[----:B--2---:R-:W-:-:S02]  /*4020*/  UIADD3 UR4, UPT, UPT, UR4, 0x1f, URZ ;  /* 0x0000001f04047890 */ /* 0x004fc4000fffe0ff */
[----:B------:R-:W-:Y:S02]  /*4030*/  ULOP3.LUT UR10, UR10, 0x10000, URZ, 0xfc, !UPT ;  /* 0x000100000a0a7892 */ /* 0x000fe4000f8efcff */
[----:B------:R-:W-:-:S04]  /*4040*/  USHF.R.S32.HI UR7, URZ, 0x1f, UR4 ;  /* 0x0000001fff077899 */ /* 0x000fc80008011404 */
[----:B------:R-:W-:-:S03]  /*4050*/  ULEA.HI UR7, UR7, UR4, URZ, 0x5 ;  /* 0x0000000407077291 */ /* 0x000fc6000f8f28ff */
[----:B------:R-:W2:Y:S01]  /*4060*/  LDCU UR4, c[0x0][0x390] ;  /* 0x00007200ff0477ac */ /* 0x000ea20008000800 */
[----:B------:R-:W-:-:S04]  /*4070*/  USHF.R.S32.HI UR7, URZ, 0x5, UR7 ;  /* 0x00000005ff077899 */ /* 0x000fc80008011407 */
[----:B------:R-:W-:Y:S02]  /*4080*/  UIMAD UR7, UR7, UR5, URZ ;  /* 0x00000005070772a4 */ /* 0x000fe4000f8e02ff */
[----:B------:R-:W-:-:S04]  /*4090*/  UIADD3 UR5, UPT, UPT, UR6, 0x1e8, URZ ;  /* 0x000001e806057890 */ /* 0x000fc8000fffe0ff */
[----:B------:R-:W-:Y:S01]  /*40a0*/  UPRMT UR5, URZ, 0x654, UR5 ;  /* 0x00000654ff057896 */ /* 0x000fe20008000005 */
[C---:B-1----:R-:W-:Y:S01]  /*40b0*/  VIADD R3, R9.reuse, 0x40 ;  /* 0x0000004009037836 */ /* 0x042fe20000000000 */
[----:B------:R-:W-:Y:S01]  /*40c0*/  LOP3.LUT R2, R9, 0xffff, RZ, 0xc0, !PT ;  /* 0x0000ffff09027812 */ /* 0x000fe200078ec0ff */
[----:B--2---:R-:W-:-:S03]  /*40d0*/  UIMAD UR4, UR7, UR4, URZ ;  /* 0x00000004070472a4 */ /* 0x004fc6000f8e02ff */
[----:B------:R-:W-:Y:S01]  /*40e0*/  LOP3.LUT R3, R3, 0xffff, RZ, 0xc0, !PT ;  /* 0x0000ffff03037812 */ /* 0x000fe200078ec0ff */
[----:B------:R-:W-:Y:S02]  /*40f0*/  UIADD3 UR16, UPT, UPT, UR4, -0x1, URZ ;  /* 0xffffffff04107890 */ /* 0x000fe4000fffe0ff */
[----:B------:R-:W-:Y:S02]  /*4100*/  UISETP.GE.AND UP2, UPT, UR4, 0x1, UPT ;  /* 0x000000010400788c */ /* 0x000fe4000bf46270 */
[----:B------:R1:W-:Y:S02]  /*4110*/  STL.64 [R1], R2 ;  /* 0x0000000201007387 */ /* 0x0003e40000100a00 */
[----:B-1----:R-:W-:-:S07]  /*4120*/  CS2R R2, SRZ ;  /* 0x0000000000027805 */ /* 0x002fce000001ff00 */
.L_x_76:
[----:B-1----:R-:W-:-:S04]  /*4130*/  SHF.L.U32 R5, R3, 0x1f, RZ ;  /* 0x0000001f03057819 */ /* 0x002fc800000006ff */
[----:B------:R-:W1:Y:S02]  /*4140*/  SYNCS.PHASECHK.TRANS64.TRYWAIT P0, [UR6+0x1e0], R5 ;  /* 0x0001e005ff0075a7 */ /* 0x000e640008001106 */
[----:B-12---:R-:W-:Y:S05]  /*4150*/  @!P0 BRA `(.L_x_70) ;  /* 0x0000004800288947 */ /* 0x006fea0003800000 */
.L_x_189:
[----:B-1----:R-:W1:Y:S01]  /*4160*/  LDS.128 R4, [UR6+0x220] ;  /* 0x00022006ff047984 */ /* 0x002e620008000c00 */
[----:B------:R-:W-:Y:S01]  /*4170*/  ULEA UR8, UR15, UR6, 0x3 ;  /* 0x000000060f087291 */ /* 0x000fe2000f8e18ff */
[----:B------:R-:W-:Y:S01]  /*4180*/  SHF.L.U32 R0, R8, 0x1f, RZ ;  /* 0x0000001f08007819 */ /* 0x000fe200000006ff */
[----:B------:R-:W-:Y:S01]  /*4190*/  @!PT LDS RZ, [RZ] ;  /* 0x00000000fffff984 */ /* 0x000fe20000000800 */
[----:B------:R-:W-:Y:S01]  /*41a0*/  @!PT LDS RZ, [RZ] ;  /* 0x00000000fffff984 */ /* 0x000fe20000000800 */
[----:B------:R-:W-:Y:S01]  /*41b0*/  @!PT LDS RZ, [RZ] ;  /* 0x00000000fffff984 */ /* 0x000fe20000000800 */
[----:B------:R-:W-:Y:S01]  /*41c0*/  @!PT LDS RZ, [RZ] ;  /* 0x00000000fffff984 */ /* 0x000fe20000000800 */
[----:B------:R2:W-:Y:S06]  /*41d0*/  MEMBAR.ALL.CTA ;  /* 0x0000000000007992 */ /* 0x0005ec0000008000 */
[----:B--2---:R-:W2:Y:S02]  /*41e0*/  FENCE.VIEW.ASYNC.S ;  /* 0x00000000000073c6 */ /* 0x004ea40000000000 */
[----:B--2---:R-:W-:Y:S01]  /*41f0*/  SYNCS.ARRIVE.TRANS64.RED.A1T0 RZ, [UR5], RZ ;  /* 0x000000ffffff79a7 */ /* 0x004fe20008100405 */
[----:B------:R-:W2:Y:S01]  /*4200*/  SYNCS.PHASECHK.TRANS64.TRYWAIT P0, [UR8+0x200], R0 ;  /* 0x00020000ff0075a7 */ /* 0x000ea20008001108 */
[----:B-1----:R-:W-:Y:S01]  /*4210*/  LOP3.LUT P2, RZ, R6, 0x1, RZ, 0xc0, !PT ;  /* 0x0000000106ff7812 */ /* 0x002fe2000784c0ff */
[----:B--2---:R-:W-:-:S12]  /*4220*/  @!P0 BRA `(.L_x_71) ;  /* 0x00000048000c8947 */ /* 0x004fd80003800000 */
.L_x_191:
[----:B------:R-:W-:Y:S05]  /*4230*/  BRA.U !UP2, `(.L_x_72) ;  /* 0x000000010ac47547 */ /* 0x000fea000b800000 */
[----:B-1----:R-:W-:Y:S01]  /*4240*/  IMAD.U32 R0, RZ, RZ, UR15 ;  /* 0x0000000fff007e24 */ /* 0x002fe2000f8e00ff */
[----:B------:R-:W-:-:S04]  /*4250*/  ULEA UR4, UR14, UR6, 0x3 ;  /* 0x000000060e047291 */ /* 0x000fc8000f8e18ff */
[----:B------:R-:W-:Y:S02]  /*4260*/  LEA R4, R0, R1, 0x2 ;  /* 0x0000000100047211 */ /* 0x000fe400078e10ff */
[----:B------:R-:W-:-:S04]  /*4270*/  SHF.L.U32 R0, R2, 0x1f, RZ ;  /* 0x0000001f02007819 */ /* 0x000fc800000006ff */
[----:B------:R-:W5:Y:S01]  /*4280*/  LDL R4, [R4] ;  /* 0x0000000004047983 */ /* 0x000f620000100800 */
[----:B------:R1:W2:Y:S01]  /*4290*/  SYNCS.PHASECHK.TRANS64.TRYWAIT P1, [UR4], R0 ;  /* 0x00000000ff0075a7 */ /* 0x0002a20008021104 */
[----:B------:R-:W-:Y:S01]  /*42a0*/  UPLOP3.LUT UP3, UPT, UPT, UPT, UPT, 0x40, 0x4 ;  /* 0x000000000004789c */ /* 0x000fe20003f6e870 */
[----:B------:R-:W-:Y:S01]  /*42b0*/  UMOV UR13, UR16 ;  /* 0x00000010000d7c82 */ /* 0x000fe20008000000 */
[----:B------:R-:W-:-:S09]  /*42c0*/  UMOV UR12, UR14 ;  /* 0x0000000e000c7c82 */ /* 0x000fd20008000000 */
.L_x_75:
[----:B------:R-:W-:Y:S01]  /*42d0*/  ULEA UR7, UR12, UR6, 0x3 ;  /* 0x000000060c077291 */ /* 0x000fe2000f8e18ff */
[----:B-12-4-:R-:W-:Y:S11]  /*42e0*/  @P1 BRA `(.L_x_73) ;  /* 0x00000000000c1947 */ /* 0x016ff60003800000 */
[----:B------:R-:W-:Y:S04]  /*42f0*/  SHF.L.U32 R5, R2, 0x1f, RZ ;  /* 0x0000001f02057819 */ /* 0x000fe800000006ff */
[----:B------:R-:W2:Y:S02]  /*4300*/  SYNCS.PHASECHK.TRANS64.TRYWAIT P0, [UR7], R5 ;  /* 0x00000005ff0075a7 */ /* 0x000ea40008001107 */
[----:B--2---:R-:W-:Y:S05]  /*4310*/  @!P0 BRA `(.L_x_74) ;  /* 0x0000004400e88947 */ /* 0x004fea0003800000 */
.L_x_73:
[----:B------:R-:W-:Y:S01]  /*4320*/  UISETP.NE.AND UP0, UPT, UR13, URZ, UPT ;  /* 0x000000ff0d00728c */ /* 0x000fe2000bf05270 */
[----:B------:R-:W-:Y:S01]  /*4330*/  PLOP3.LUT P1, PT, PT, PT, PT, 0x80, 0x8 ;  /* 0x000000000008781c */ /* 0x000fe20003f2f070 */
[----:B------:R-:W-:Y:S02]  /*4340*/  UIADD3 UR14, UPT, UPT, UR12, 0x1, URZ ;  /* 0x000000010c0e7890 */ /* 0x000fe4000fffe0ff */
[----:B------:R-:W-:Y:S02]  /*4350*/  ULEA UR22, UR12, UR10, 0x8 ;  /* 0x0000000a0c167291 */ /* 0x000fe4000f8e40ff */
[----:B------:R-:W-:Y:S01]  /*4360*/  UISETP.NE.AND UP1, UPT, UR14, 0x1a, UPT ;  /* 0x0000001a0e00788c */ /* 0x000fe2000bf25270 */
[----:B------:R-:W-:Y:S01]  /*4370*/  PLOP3.LUT P0, PT, PT, PT, UP0, 0x80, 0x8 ;  /* 0x000000000008781c */ /* 0x000fe20003f0f008 */
[----:B------:R-:W-:Y:S02]  /*4380*/  ULEA UR24, UR12, UR9, 0x8 ;  /* 0x000000090c187291 */ /* 0x000fe4000f8e40ff */
[----:B------:R-:W-:Y:S02]  /*4390*/  USEL UR11, URZ, 0x1, UP1 ;  /* 0x00000001ff0b7887 */ /* 0x000fe40008800000 */
[----:B------:R-:W-:Y:S02]  /*43a0*/  USEL UR14, UR14, URZ, UP1 ;  /* 0x000000ff0e0e7287 */ /* 0x000fe40008800000 */
[----:B------:R-:W-:Y:S02]  /*43b0*/  UIADD3 UR26, UPT, UPT, UR22, 0x2, URZ ;  /* 0x00000002161a7890 */ /* 0x000fe4000fffe0ff */
[----:B------:R-:W-:Y:S01]  /*43c0*/  @UP0 ULEA UR4, UR14, UR6, 0x3 ;  /* 0x000000060e040291 */ /* 0x000fe2000f8e18ff */
[----:B------:R-:W-:Y:S01]  /*43d0*/  LOP3.LUT R2, R2, UR11, RZ, 0x3c, !PT ;  /* 0x0000000b02027c12 */ /* 0x000fe2000f8e3cff */
[----:B------:R-:W-:Y:S02]  /*43e0*/  UIADD3 UR28, UPT, UPT, UR24, 0x2, URZ ;  /* 0x00000002181c7890 */ /* 0x000fe4000fffe0ff */
[----:B------:R-:W-:Y:S01]  /*43f0*/  UIADD3 UR17, UPT, UPT, UR7, 0xd0, URZ ;  /* 0x000000d007117890 */ /* 0x000fe2000fffe0ff */
[----:B-1----:R-:W-:Y:S01]  /*4400*/  @P0 SHF.L.U32 R0, R2, 0x1f, RZ ;  /* 0x0000001f02000819 */ /* 0x002fe200000006ff */
[----:B------:R-:W-:Y:S01]  /*4410*/  UIADD3 UR7, UPT, UPT, UR13, 0x1, URZ ;  /* 0x000000010d077890 */ /* 0x000fe2000fffe0ff */
[----:B------:R-:W-:Y:S02]  /*4420*/  UMOV UR23, 0x80004020 ;  /* 0x8000402000177882 */ /* 0x000fe40000000000 */
[----:B------:R4:W1:Y:S01]  /*4430*/  @P0 SYNCS.PHASECHK.TRANS64.TRYWAIT P1, [UR4], R0 ;  /* 0x00000000ff0005a7 */ /* 0x0008620008021104 */
[----:B------:R-:W-:Y:S11]  /*4440*/  ELECT P0, URZ, PT ;  /* 0x0000000000ff782f */ /* 0x000ff60003800000 */
[----:B------:R-:W-:Y:S02]  /*4450*/  @!UPT UIADD3 URZ, UPT, UPT, URZ, URZ, URZ ;  /* 0x000000fffffff290 */ /* 0x000fe4000fffe0ff */
[C---:B-----5:R-:W-:Y:S02]  /*4460*/  @P0 R2UR.BROADCAST UR11, R4.reuse ;  /* 0x00000000040b02ca */ /* 0x060fe400008e0000 */
[----:B------:R-:W-:Y:S11]  /*4470*/  ELECT P0, URZ, PT ;  /* 0x0000000000ff782f */ /* 0x000ff60003800000 */
[----:B------:R-:W-:Y:S02]  /*4480*/  @!UPT UIADD3 URZ, UPT, UPT, URZ, URZ, URZ ;  /* 0x000000fffffff290 */ /* 0x000fe4000fffe0ff */
[----:B------:R-:W-:Y:S01]  /*4490*/  @P0 R2UR.BROADCAST UR4, R4 ;  /* 0x00000000040402ca */ /* 0x000fe200008e0000 */
[----:B------:R-:W-:Y:S02]  /*44a0*/  UISETP.GT.U32.AND UP0, UPT, UR7, 0x1, UPT ;  /* 0x000000010700788c */ /* 0x000fe4000bf04070 */
[----:B------:R-:W-:Y:S01]  /*44b0*/  UIADD3 UR13, UPT, UPT, UR13, -0x1, URZ ;  /* 0xffffffff0d0d7890 */ /* 0x000fe2000fffe0ff */
[----:B------:R-:W-:Y:S01]  /*44c0*/  UMOV UR25, 0x80004020 ;  /* 0x8000402000197882 */ /* 0x000fe20000000000 */
[----:B------:R-:W-:Y:S01]  /*44d0*/  UMOV UR27, 0x80004020 ;  /* 0x80004020001b7882 */ /* 0x000fe20000000000 */
[----:B------:R-:W-:Y:S01]  /*44e0*/  UMOV UR29, 0x80004020 ;  /* 0x80004020001d7882 */ /* 0x000fe20000000000 */
[----:B------:R-:W-:Y:S01]  /*44f0*/  UMOV UR12, UR14 ;  /* 0x0000000e000c7c82 */ /* 0x000fe20008000000 */
[----:B------:R4:W-:Y:S01]  /*4500*/  UTCHMMA gdesc[UR24], gdesc[UR22], tmem[UR11], tmem[UR20], idesc[UR21], UP3 ;  /* 0x00ff1416180075ea */ /* 0x0009e2000980000b */
[----:B------:R-:W-:Y:S04]  /*4510*/  UPLOP3.LUT UP3, UPT, UPT, UPT, UPT, 0x80, 0x8 ;  /* 0x000000000008789c */ /* 0x000fe80003f6f070 */
[----:B------:R4:W-:Y:S01]  /*4520*/  UTCHMMA gdesc[UR28], gdesc[UR26], tmem[UR4], tmem[UR18], idesc[UR19], UPT ;  /* 0x00ff121a1c0075ea */ /* 0x0009e2000b800004 */
[----:B------:R4:W-:Y:S01]  /*4530*/  UTCBAR [UR17], URZ ;  /* 0x000000ff110073e9 */ /* 0x0009e200080000ff */
[----:B------:R-:W-:Y:S05]  /*4540*/  BRA.U UP0, `(.L_x_75) ;  /* 0xfffffffd00607547 */ /* 0x000fea000b83ffff */
.L_x_72:
[----:B------:R-:W-:Y:S01]  /*4550*/  UIADD3 UR15, UPT, UPT, UR15, 0x1, URZ ;  /* 0x000000010f0f7890 */ /* 0x000fe2000fffe0ff */
[----:B------:R-:W-:Y:S01]  /*4560*/  LOP3.LUT R3, R3, 0x1, RZ, 0x3c, !PT ;  /* 0x0000000103037812 */ /* 0x000fe200078e3cff */
[----:B------:R-:W-:Y:S02]  /*4570*/  UIADD3 UR8, UPT, UPT, UR8, 0x1f0, URZ ;  /* 0x000001f008087890 */ /* 0x000fe4000fffe0ff */
[----:B------:R-:W-:-:S04]  /*4580*/  UISETP.NE.AND UP0, UPT, UR15, 0x2, UPT ;  /* 0x000000020f00788c */ /* 0x000fc8000bf05270 */
[----:B----4-:R-:W-:Y:S02]  /*4590*/  USEL UR4, URZ, 0x1, UP0 ;  /* 0x00000001ff047887 */ /* 0x010fe40008000000 */
[----:B------:R-:W-:Y:S01]  /*45a0*/  USEL UR15, UR15, URZ, UP0 ;  /* 0x000000ff0f0f7287 */ /* 0x000fe20008000000 */
[----:B------:R2:W-:Y:S03]  /*45b0*/  UTCBAR [UR8], URZ ;  /* 0x000000ff080073e9 */ /* 0x0005e600080000ff */
[----:B------:R-:W-:Y:S01]  /*45c0*/  LOP3.LUT R8, R8, UR4, RZ, 0x3c, !PT ;  /* 0x0000000408087c12 */ /* 0x000fe2000f8e3cff */
[----:B------:R-:W-:Y:S07]  /*45d0*/  @P2 BRA `(.L_x_76) ;  /* 0xfffffff800d42947 */ /* 0x000fee000383ffff */
[----:B------:R-:W4:Y:S01]  /*45e0*/  S2UR UR4, SR_CgaCtaId ;  /* 0x00000000000479c3 */ /* 0x000f220000008800 */
[----:B------:R-:W-:Y:S01]  /*45f0*/  ELECT P0, URZ, PT ;  /* 0x0000000000ff782f */ /* 0x000fe20003800000 */
[----:B-1----:R-:W-:Y:S01]  /*4600*/  IMAD.MOV.U32 R0, RZ, RZ, 0x1 ;  /* 0x00000001ff007424 */ /* 0x002fe200078e00ff */
[----:B------:R-:W-:Y:S01]  /*4610*/  UIADD3 UR6, UPT, UPT, UR6, 0x200, URZ ;  /* 0x0000020006067890 */ /* 0x000fe2000fffe0ff */
[----:B------:R-:W-:Y:S01]  /*4620*/  SHF.L.U32 R3, R8, 0x1f, RZ ;  /* 0x0000001f08037819 */ /* 0x000fe200000006ff */
[----:B------:R-:W-:-:S03]  /*4630*/  UMOV UR5, 0x40 ;  /* 0x0000004000057882 */ /* 0x000fc60000000000 */
[----:B------:R-:W-:Y:S01]  /*4640*/  UVIRTCOUNT.DEALLOC.SMPOOL 0x80 ;  /* 0x000000800000784c */ /* 0x000fe20000000000 */
[----:B----4-:R-:W-:Y:S02]  /*4650*/  ULEA UR4, UR4, UR5, 0x18 ;  /* 0x0000000504047291 */ /* 0x010fe4000f8ec0ff */
[----:B------:R-:W-:-:S07]  /*4660*/  ULEA UR5, UR15, UR6, 0x3 ;  /* 0x000000060f057291 */ /* 0x000fce000f8e18ff */
[----:B------:R1:W-:Y:S02]  /*4670*/  @P0 STS.U8 [UR4+0x1c], R0 ;  /* 0x00001c00ff000988 */ /* 0x0003e40008000004 */
[----:B------:R-:W4:Y:S02]  /*4680*/  SYNCS.PHASECHK.TRANS64.TRYWAIT P0, [UR5], R3 ;  /* 0x00000003ff0075a7 */ /* 0x000f240008001105 */
[----:B-1--4-:R-:W-:Y:S05]  /*4690*/  @!P0 BRA `(.L_x_77) ;  /* 0x0000004400208947 */ /* 0x012fea0003800000 */
.L_x_194:
[----:B------:R-:W-:-:S04]  /*46a0*/  UIADD3 UR7, UPT, UPT, UR15, 0x1, URZ ;  /* 0x000000010f077890 */ /* 0x000fc8000fffe0ff */
[----:B------:R-:W-:-:S04]  /*46b0*/  UISETP.NE.AND UP0, UPT, UR7, 0x2, UPT ;  /* 0x000000020700788c */ /* 0x000fc8000bf05270 */
[----:B------:R-:W-:Y:S02]  /*46c0*/  USEL UR5, URZ, 0x1, UP0 ;  /* 0x00000001ff057887 */ /* 0x000fe40008000000 */
[----:B------:R-:W-:-:S04]  /*46d0*/  USEL UR7, UR7, URZ, UP0 ;  /* 0x000000ff07077287 */ /* 0x000fc80008000000 */
[----:B------:R-:W-:Y:S01]  /*46e0*/  ULEA UR7, UR7, UR6, 0x3 ;  /* 0x0000000607077291 */ /* 0x000fe2000f8e18ff */
[----:B-1----:R-:W-:-:S04]  /*46f0*/  LOP3.LUT R3, R8, UR5, RZ, 0x3c, !PT ;  /* 0x0000000508037c12 */ /* 0x002fc8000f8e3cff */
[----:B------:R-:W-:-:S04]  /*4700*/  SHF.L.U32 R3, R3, 0x1f, RZ ;  /* 0x0000001f03037819 */ /* 0x000fc800000006ff */
[----:B------:R-:W1:Y:S02]  /*4710*/  SYNCS.PHASECHK.TRANS64.TRYWAIT P0, [UR7], R3 ;  /* 0x00000003ff0075a7 */ /* 0x000e640008001107 */
[----:B-1----:R-:W-:Y:S05]  /*4720*/  @!P0 BRA `(.L_x_78) ;  /* 0x0000004400148947 */ /* 0x002fea0003800000 */
.L_x_196:
[----:B------:R-:W-:Y:S01]  /*4730*/  NOP ;  /* 0x0000000000007918 */ /* 0x000fe20000000000 */
[----:B-1----:R-:W1:Y:S01]  /*4740*/  LDS R0, [UR4+0x14] ;  /* 0x00001404ff007984 */ /* 0x002e620008000800 */
[----:B------:R-:W-:Y:S01]  /*4750*/  LOP3.LUT R2, R9, 0xffff, RZ, 0xc0, !PT ;  /* 0x0000ffff09027812 */ /* 0x000fe200078ec0ff */
[----:B------:R-:W-:Y:S02]  /*4760*/  IMAD.MOV.U32 R3, RZ, RZ, 0xffff ;  /* 0x0000ffffff037424 */ /* 0x000fe400078e00ff */
[----:B------:R-:W-:Y:S01]  /*4770*/  IMAD.MOV.U32 R5, RZ, RZ, 0x1 ;  /* 0x00000001ff057424 */ /* 0x000fe200078e00ff */
[----:B------:R-:W-:-:S04]  /*4780*/  SHF.R.U32.HI R2, RZ, 0x5, R2 ;  /* 0x00000005ff027819 */ /* 0x000fc80000011602 */
[-C--:B------:R-:W-:Y:S02]  /*4790*/  SHF.L.U32 R3, R3, R2.reuse, RZ ;  /* 0x0000000203037219 */ /* 0x080fe400000006ff */
[----:B------:R-:W-:Y:S02]  /*47a0*/  SHF.L.U32 R5, R5, R2, RZ ;  /* 0x0000000205057219 */ /* 0x000fe400000006ff */
[----:B-1----:R-:W-:-:S04]  /*47b0*/  LOP3.LUT R0, R0, R3, RZ, 0xc0, !PT ;  /* 0x0000000300007212 */ /* 0x002fc800078ec0ff */
[----:B------:R-:W-:-:S13]  /*47c0*/  ISETP.NE.AND P0, PT, R0, R3, PT ;  /* 0x000000030000720c */ /* 0x000fda0003f05270 */
[----:B------:R-:W-:Y:S05]  /*47d0*/  @P0 BRA `(.L_x_79) ;  /* 0x00000000005c0947 */ /* 0x000fea0003800000 */
[----:B------:R-:W1:Y:S02]  /*47e0*/  LDS R0, [UR4+0x18] ;  /* 0x00001804ff007984 */ /* 0x000e640008000800 */
[----:B-1----:R-:W-:-:S04]  /*47f0*/  LOP3.LUT R0, R0, R5, RZ, 0xc0, !PT ;  /* 0x0000000500007212 */ /* 0x002fc800078ec0ff */
[----:B------:R-:W-:-:S13]  /*4800*/  ISETP.NE.AND P0, PT, R0, R5, PT ;  /* 0x000000050000720c */ /* 0x000fda0003f05270 */
[----:B------:R-:W-:Y:S05]  /*4810*/  @P0 BRA `(.L_x_80) ;  /* 0x0000000000400947 */ /* 0x000fea0003800000 */
[----:B--2---:R-:W-:Y:S01]  /*4820*/  R2UR UR8, R3 ;  /* 0x00000000030872ca */ /* 0x004fe200000e0000 */
[----:B------:R-:W1:Y:S01]  /*4830*/  S2R R2, SR_LANEID ;  /* 0x0000000000027919 */ /* 0x000e620000000000 */
[----:B------:R-:W-:Y:S01]  /*4840*/  LOP3.LUT R5, RZ, R5, RZ, 0x33, !PT ;  /* 0x00000005ff057212 */ /* 0x000fe200078e33ff */
[----:B------:R-:W-:Y:S02]  /*4850*/  VOTEU.ANY UR7, UPT, PT ;  /* 0x0000000000077886 */ /* 0x000fe400038e0100 */
[----:B------:R-:W-:Y:S01]  /*4860*/  UFLO.U32 UR7, UR7 ;  /* 0x00000007000772bd */ /* 0x000fe200080e0000 */
[----:B------:R-:W2:Y:S07]  /*4870*/  REDUX UR5, R5 ;  /* 0x00000000050573c4 */ /* 0x000eae0000000000 */
[----:B------:R-:W-:-:S06]  /*4880*/  ULOP3.LUT UR8, URZ, UR8, URZ, 0x33, !UPT ;  /* 0x00000008ff087292 */ /* 0x000fcc000f8e33ff */
[----:B------:R-:W-:-:S04]  /*4890*/  IMAD.U32 R0, RZ, RZ, UR8 ;  /* 0x00000008ff007e24 */ /* 0x000fc8000f8e00ff */
[----:B------:R-:W4:Y:S02]  /*48a0*/  REDUX UR6, R0 ;  /* 0x00000000000673c4 */ /* 0x000f240000000000 */
[----:B------:R1:W-:Y:S02]  /*48b0*/  UTCATOMSWS.AND URZ, UR8 ;  /* 0x0000000800ff79e3 */ /* 0x0003e40008000000 */
[----:B-1----:R-:W-:Y:S01]  /*48c0*/  ISETP.EQ.U32.AND P0, PT, R2, UR7, PT ;  /* 0x0000000702007c0c */ /* 0x002fe2000bf02070 */
[----:B--2---:R-:W-:Y:S02]  /*48d0*/  IMAD.U32 R2, RZ, RZ, UR5 ;  /* 0x00000005ff027e24 */ /* 0x004fe4000f8e00ff */
[----:B----4-:R-:W-:-:S10]  /*48e0*/  IMAD.U32 R3, RZ, RZ, UR6 ;  /* 0x00000006ff037e24 */ /* 0x010fd4000f8e00ff */
[----:B------:R1:W-:Y:S04]  /*48f0*/  @P0 ATOMS.AND RZ, [UR4+0x14], R3 ;  /* 0x00001403ffff098c */ /* 0x0003e8000a800004 */
[----:B------:R1:W-:Y:S01]  /*4900*/  @P0 ATOMS.AND RZ, [UR4+0x18], R2 ;  /* 0x00001802ffff098c */ /* 0x0003e2000a800004 */
[----:B------:R-:W-:Y:S05]  /*4910*/  BRA `(.L_x_81) ;  /* 0x0000000000147947 */ /* 0x000fea0003800000 */
.L_x_80:
[----:B------:R-:W-:Y:S02]  /*4920*/  MOV R2, 0x4940 ;  /* 0x0000494000027802 */ /* 0x000fe40000000f00 */
[----:B--23-5:R-:W-:Y:S05]  /*4930*/  CALL.REL.NOINC `($__internal_0_$__cuda_sm10x_tcgen05_guardrail_trap_col_being_dealloced_not_returned_by_alloc) ;  /* 0x0000004400887944 */ /* 0x02cfea0003c00000 */
[----:B------:R-:W-:Y:S05]  /*4940*/  BRA `(.L_x_81) ;  /* 0x0000000000087947 */ /* 0x000fea0003800000 */
.L_x_79:
[----:B------:R-:W-:Y:S02]  /*4950*/  MOV R2, 0x4970 ;  /* 0x0000497000027802 */ /* 0x000fe40000000f00 */
[----:B--23-5:R-:W-:Y:S05]  /*4960*/  CALL.REL.NOINC `($__internal_2_$__cuda_sm10x_tcgen05_guardrail_trap_unallocated_columns_being_dealloced) ;  /* 0x0000004400947944 */ /* 0x02cfea0003c00000 */
.L_x_81:
[----:B------:R-:W-:Y:S01]  /*4970*/  NOP ;  /* 0x0000000000007918 */ /* 0x000fe20000000000 */
[----:B------:R-:W-:Y:S05]  /*4980*/  EXIT ;  /* 0x000000000000794d */ /* 0x000fea0003800000 */
.L_x_65:
[----:B------:R-:W-:-:S09]  /*4990*/  UISETP.NE.OR UP1, UPT, UR6, 0x3, !UP1 ;  /* 0x000000030600788c */ /* 0x000fd2000cf25670 */
[----:B------:R-:W-:Y:S05]  /*49a0*/  BRA.U UP1, `(.L_x_82) ;  /* 0x0000000d01e87547 */ /* 0x000fea000b800000 */
[----:B------:R-:W1:Y:S01]  /*49b0*/  LDC.64 R8, c[0x0][0x888] ;  /* 0x00022200ff087b82 */ /* 0x000e620000000a00 */
[----:B------:R-:W-:Y:S01]  /*49c0*/  UMOV UR7, 0x400 ;  /* 0x0000040000077882 */ /* 0x000fe20000000000 */
[----:B------:R-:W-:Y:S01]  /*49d0*/  IMAD.MOV.U32 R40, RZ, RZ, 0x1 ;  /* 0x00000001ff287424 */ /* 0x000fe200078e00ff */
[----:B------:R-:W-:Y:S01]  /*49e0*/  ULEA UR7, UR45, UR7, 0x18 ;  /* 0x000000072d077291 */ /* 0x000fe2000f8ec0ff */
[----:B------:R-:W-:Y:S01]  /*49f0*/  IMAD.MOV.U32 R36, RZ, RZ, RZ ;  /* 0x000000ffff247224 */ /* 0x000fe200078e00ff */
[----:B------:R-:W-:Y:S02]  /*4a00*/  UPLOP3.LUT UP0, UPT, UPT, UPT, UPT, 0x40, 0x4 ;  /* 0x000000000004789c */ /* 0x000fe40003f0e870 */
[----:B------:R-:W-:Y:S01]  /*4a10*/  UIADD3 UR6, UPT, UPT, UR7, 0x1e8, URZ ;  /* 0x000001e807067890 */ /* 0x000fe2000fffe0ff */
[----:B-----5:R-:W2:Y:S01]  /*4a20*/  LDC.64 R32, c[0x0][0x988] ;  /* 0x00026200ff207b82 */ /* 0x020ea20000000a00 */
[----:B------:R-:W-:Y:S02]  /*4a30*/  UMOV UR18, URZ ;  /* 0x000000ff00127c82 */ /* 0x000fe40008000000 */
[----:B------:R-:W-:-:S05]  /*4a40*/  UPRMT UR6, URZ, 0x654, UR6 ;  /* 0x00000654ff067896 */ /* 0x000fca0008000006 */
[----:B------:R-:W4:Y:S08]  /*4a50*/  LDC.64 R24, c[0x0][0x980] ;  /* 0x00026000ff187b82 */ /* 0x000f300000000a00 */
[----:B------:R-:W3:Y:S01]  /*4a60*/  LDC R0, c[0x0][0xb30] ;  /* 0x0002cc00ff007b82 */ /* 0x000ee20000000800 */
[----:B-1----:R-:W-:-:S04]  /*4a70*/  ISETP.NE.U32.AND P0, PT, R8, RZ, PT ;  /* 0x000000ff0800720c */ /* 0x002fc80003f05070 */
[----:B------:R-:W-:-:S03]  /*4a80*/  ISETP.NE.AND.EX P0, PT, R9, RZ, PT, P0 ;  /* 0x000000ff0900720c */ /* 0x000fc60003f05300 */
[----:B------:R-:W1:Y:S01]  /*4a90*/  LDC R37, c[0x0][0x370] ;  /* 0x0000dc00ff257b82 */ /* 0x000e620000000800 */
[C---:B--2---:R-:W-:Y:S02]  /*4aa0*/  ISETP.NE.AND P2, PT, R33.reuse, 0x1, PT ;  /* 0x000000012100780c */ /* 0x044fe40003f45270 */
[----:B------:R-:W-:Y:S01]  /*4ab0*/  R2UR UR4, R33 ;  /* 0x00000000210472ca */ /* 0x000fe200000e0000 */
[----:B------:R-:W-:-:S04]  /*4ac0*/  IMAD.MOV.U32 R33, RZ, RZ, 0x1000 ;  /* 0x00001000ff217424 */ /* 0x000fc800078e00ff */
[----:B------:R-:W2:Y:S01]  /*4ad0*/  LDC R2, c[0x0][0xb0c] ;  /* 0x0002c300ff027b82 */ /* 0x000ea20000000800 */
[----:B----4-:R-:W-:Y:S01]  /*4ae0*/  R2UR UR5, R24 ;  /* 0x00000000180572ca */ /* 0x010fe200000e0000 */
[----:B------:R-:W-:-:S04]  /*4af0*/  VOTEU.ANY UP3, P0 ;  /* 0x0000000000ff7886 */ /* 0x000fc80000060100 */
[----:B------:R-:W-:Y:S02]  /*4b00*/  VOTEU.ANY UP2, P2 ;  /* 0x0000000000ff7886 */ /* 0x000fe40001040100 */
[----:B------:R-:W4:Y:S01]  /*4b10*/  LDC R27, c[0x0][0xb20] ;  /* 0x0002c800ff1b7b82 */ /* 0x000f220000000800 */
[----:B---3--:R-:W-:-:S07]  /*4b20*/  ISETP.NE.AND P1, PT, R0, 0x1, PT ;  /* 0x000000010000780c */ /* 0x008fce0003f25270 */
[----:B------:R-:W3:Y:S08]  /*4b30*/  LDC.64 R38, c[0x0][0x348] ;  /* 0x0000d200ff267b82 */ /* 0x000ef00000000a00 */
[----:B------:R-:W1:Y:S08]  /*4b40*/  LDC.64 R20, c[0x0][0xb10] ;  /* 0x0002c400ff147b82 */ /* 0x000e700000000a00 */
[----:B------:R-:W1:Y:S08]  /*4b50*/  LDC.64 R6, c[0x0][0xb18] ;  /* 0x0002c600ff067b82 */ /* 0x000e700000000a00 */
[----:B------:R-:W1:Y:S08]  /*4b60*/  LDC.64 R4, c[0x0][0xb28] ;  /* 0x0002ca00ff047b82 */ /* 0x000e700000000a00 */
[----:B------:R-:W1:Y:S08]  /*4b70*/  LDC.64 R16, c[0x0][0x890] ;  /* 0x00022400ff107b82 */ /* 0x000e700000000a00 */
[----:B------:R-:W1:Y:S08]  /*4b80*/  LDC.64 R22, c[0x0][0x990] ;  /* 0x00026400ff167b82 */ /* 0x000e700000000a00 */
[----:B--234-:R-:W1:Y:S02]  /*4b90*/  LDC R34, c[0x0][0x374] ;  /* 0x0000dd00ff227b82 */ /* 0x01ce640000000800 */
.L_x_91:
[----:B------:R-:W-:Y:S04]  /*4ba0*/  SHF.L.U32 R3, R36, 0x1f, RZ ;  /* 0x0000001f24037819 */ /* 0x000fe800000006ff */
[----:B--2---:R-:W2:Y:S02]  /*4bb0*/  SYNCS.PHASECHK.TRANS64.TRYWAIT P0, [UR7+0x1e0], R3 ;  /* 0x0001e003ff0075a7 */ /* 0x004ea40008001107 */
[----:B--2---:R-:W-:Y:S05]  /*4bc0*/  @!P0 BRA `(.L_x_83) ;  /* 0x0000004000048947 */ /* 0x004fea0003800000 */
.L_x_198:
[----:B------:R-:W3:Y:S01]  /*4bd0*/  LDS.128 R28, [UR7+0x220] ;  /* 0x00022007ff1c7984 */ /* 0x000ee20008000c00 */
[----:B------:R-:W-:Y:S01]  /*4be0*/  ISETP.GE.AND P0, PT, R26, 0x1, PT ;  /* 0x000000011a00780c */ /* 0x000fe20003f06270 */
[----:B------:R-:W-:Y:S01]  /*4bf0*/  @!PT LDS RZ, [RZ] ;  /* 0x00000000fffff984 */ /* 0x000fe20000000800 */
[----:B------:R-:W-:Y:S01]  /*4c00*/  @!PT LDS RZ, [RZ] ;  /* 0x00000000fffff984 */ /* 0x000fe20000000800 */
[----:B------:R-:W-:Y:S01]  /*4c10*/  @!PT LDS RZ, [RZ] ;  /* 0x00000000fffff984 */ /* 0x000fe20000000800 */
[----:B------:R-:W-:Y:S01]  /*4c20*/  @!PT LDS RZ, [RZ] ;  /* 0x00000000fffff984 */ /* 0x000fe20000000800 */
[----:B------:R4:W-:Y:S06]  /*4c30*/  MEMBAR.ALL.CTA ;  /* 0x0000000000007992 */ /* 0x0009ec0000008000 */
[----:B----4-:R-:W4:Y:S02]  /*4c40*/  FENCE.VIEW.ASYNC.S ;  /* 0x00000000000073c6 */ /* 0x010f240000000000 */
[----:B----4-:R-:W-:Y:S01]  /*4c50*/  SYNCS.ARRIVE.TRANS64.RED.A1T0 RZ, [UR6], RZ ;  /* 0x000000ffffff79a7 */ /* 0x010fe20008100406 */
[----:B---3--:R-:W-:Y:S11]  /*4c60*/  LOP3.LUT P3, RZ, R30, 0x1, RZ, 0xc0, !PT ;  /* 0x000000011eff7812 */ /* 0x008ff6000786c0ff */
[----:B------:R-:W-:Y:S02]  /*4c70*/  @!UPT UIADD3 URZ, UPT, UPT, URZ, URZ, URZ ;  /* 0x000000fffffff290 */ /* 0x000fe4000fffe0ff */
[----:B------:R-:W-:Y:S02]  /*4c80*/  @P3 MOV R13, R28 ;  /* 0x0000001c000d3202 */ /* 0x000fe40000000f00 */
[----:B------:R-:W-:Y:S01]  /*4c90*/  @P3 LOP3.LUT R8, R29, 0xffff, RZ, 0xc0, !PT ;  /* 0x0000ffff1d083812 */ /* 0x000fe200078ec0ff */
[----:B------:R-:W-:Y:S06]  /*4ca0*/  @!P0 BRA `(.L_x_84) ;  /* 0x0000000000a48947 */ /* 0x000fec0003800000 */
[----:B-1----:R-:W-:Y:S01]  /*4cb0*/  IMAD.HI.U32 R44, R34, R7, RZ ;  /* 0x00000007222c7227 */ /* 0x002fe200078e00ff */
[----:B------:R-:W-:Y:S02]  /*4cc0*/  ISETP.NE.AND P0, PT, R6, 0x1, PT ;  /* 0x000000010600780c */ /* 0x000fe40003f05270 */
[----:B------:R-:W-:Y:S01]  /*4cd0*/  ISETP.NE.AND P2, PT, R26, 0x1, PT ;  /* 0x000000011a00780c */ /* 0x000fe20003f45270 */
[-C--:B------:R-:W-:Y:S01]  /*4ce0*/  IMAD.HI.U32 R42, R37, R20.reuse, RZ ;  /* 0x00000014252a7227 */ /* 0x080fe200078e00ff */
[----:B------:R-:W-:Y:S02]  /*4cf0*/  SHF.R.U32.HI R41, RZ, R27, R44 ;  /* 0x0000001bff297219 */ /* 0x000fe4000001162c */
[----:B------:R-:W-:Y:S01]  /*4d00*/  ISETP.NE.AND P4, PT, R2, 0x1, PT ;  /* 0x000000010200780c */ /* 0x000fe20003f85270 */
[----:B------:R-:W-:Y:S01]  /*4d10*/  IMAD.HI.U32 R48, R8, R7, RZ ;  /* 0x0000000708307227 */ /* 0x000fe200078e00ff */
[----:B------:R-:W-:Y:S02]  /*4d20*/  SHF.R.U32.HI R42, RZ, R21, R42 ;  /* 0x00000015ff2a7219 */ /* 0x000fe4000001162a */
[----:B--2---:R-:W-:Y:S01]  /*4d30*/  SEL R3, R34, R41, !P0 ;  /* 0x0000002922037207 */ /* 0x004fe20004000000 */
[----:B------:R-:W-:Y:S01]  /*4d40*/  IMAD.HI.U32 R44, R13, R20, RZ ;  /* 0x000000140d2c7227 */ /* 0x000fe200078e00ff */
[----:B------:R-:W-:Y:S02]  /*4d50*/  SEL R11, R37, R42, !P4 ;  /* 0x0000002a250b7207 */ /* 0x000fe40006000000 */
[----:B------:R-:W-:Y:S01]  /*4d60*/  SHF.R.U32.HI R41, RZ, R27, R48 ;  /* 0x0000001bff297219 */ /* 0x000fe20000011630 */
[-C--:B------:R-:W-:Y:S01]  /*4d70*/  IMAD.HI.U32 R46, R3, R4.reuse, RZ ;  /* 0x00000004032e7227 */ /* 0x080fe200078e00ff */
[----:B------:R-:W-:Y:S02]  /*4d80*/  SHF.R.U32.HI R44, RZ, R21, R44 ;  /* 0x00000015ff2c7219 */ /* 0x000fe4000001162c */
[----:B------:R-:W-:Y:S01]  /*4d90*/  SEL R9, R8, R41, !P0 ;  /* 0x0000002908097207 */ /* 0x000fe20004000000 */
[-C--:B------:R-:W-:Y:S01]  /*4da0*/  IMAD.HI.U32 R42, R11, R4.reuse, RZ ;  /* 0x000000040b2a7227 */ /* 0x080fe200078e00ff */
[-C--:B------:R-:W-:Y:S03]  /*4db0*/  @P2 SHF.R.U32.HI R3, RZ, R5.reuse, R46 ;  /* 0x00000005ff032219 */ /* 0x080fe6000001162e */
[----:B------:R-:W-:Y:S01]  /*4dc0*/  IMAD.HI.U32 R14, R9, R4, RZ ;  /* 0x00000004090e7227 */ /* 0x000fe200078e00ff */
[----:B------:R-:W-:Y:S03]  /*4dd0*/  @P2 SHF.R.U32.HI R11, RZ, R5, R42 ;  /* 0x00000005ff0b2219 */ /* 0x000fe6000001162a */
[C---:B------:R-:W-:Y:S01]  /*4de0*/  IMAD R10, R26.reuse, R3, RZ ;  /* 0x000000031a0a7224 */ /* 0x040fe200078e02ff */
[----:B------:R-:W-:Y:S01]  /*4df0*/  SEL R3, R13, R44, !P4 ;  /* 0x0000002c0d037207 */ /* 0x000fe20006000000 */
[C---:B------:R-:W-:Y:S01]  /*4e00*/  IMAD R12, R26.reuse, R11, RZ ;  /* 0x0000000b1a0c7224 */ /* 0x040fe200078e02ff */
[-C--:B------:R-:W-:Y:S02]  /*4e10*/  SHF.R.U32.HI R14, RZ, R5.reuse, R14 ;  /* 0x00000005ff0e7219 */ /* 0x080fe4000001160e */
[C---:B------:R-:W-:Y:S02]  /*4e20*/  ISETP.GE.AND P0, PT, R9.reuse, R10, PT ;  /* 0x0000000a0900720c */ /* 0x040fe40003f06270 */
[----:B------:R-:W-:Y:S02]  /*4e30*/  SEL R15, R9, R14, !P2 ;  /* 0x0000000e090f7207 */ /* 0x000fe40005000000 */
[C---:B------:R-:W-:Y:S03]  /*4e40*/  ISETP.GE.OR P0, PT, R3.reuse, R12, P0 ;  /* 0x0000000c0300720c */ /* 0x040fe60000706670 */
[----:B------:R-:W-:Y:S04]  /*4e50*/  IMAD.MOV R14, RZ, RZ, -R15 ;  /* 0x000000ffff0e7224 */ /* 0x000fe800078e0a0f */
[----:B------:R-:W-:Y:S06]  /*4e60*/  IMAD R14, R26, R14, R9 ;  /* 0x0000000e1a0e7224 */ /* 0x000fec00078e0209 */
[C---:B------:R-:W-:Y:S05]  /*4e70*/  @!P0 IMAD.HI.U32 R10, R3.reuse, R4, RZ ;  /* 0x00000004030a8227 */ /* 0x040fea00078e00ff */
[----:B------:R-:W-:Y:S04]  /*4e80*/  @!P0 SHF.R.U32.HI R10, RZ, R5, R10 ;  /* 0x00000005ff0a8219 */ /* 0x000fe8000001160a */
[----:B------:R-:W-:Y:S01]  /*4e90*/  @!P0 SEL R0, R3, R10, !P2 ;  /* 0x0000000a03008207 */ /* 0x000fe20005000000 */
[----:B------:R-:W-:Y:S03]  /*4ea0*/  IMAD.MOV R10, RZ, RZ, -R3 ;  /* 0x000000ffff0a7224 */ /* 0x000fe600078e0a03 */
[----:B------:R-:W-:Y:S01]  /*4eb0*/  @!P0 IADD3 R15, PT, PT, R15, -R0, RZ ;  /* 0x800000000f0f8210 */ /* 0x000fe20007ffe0ff */
[----:B------:R-:W-:Y:S01]  /*4ec0*/  @!P0 IMAD R0, R11, R14, R0 ;  /* 0x0000000e0b008224 */ /* 0x000fe200078e0200 */
[----:B------:R-:W-:Y:S01]  /*4ed0*/  IADD3 R11, PT, PT, -R9, RZ, RZ ;  /* 0x000000ff090b7210 */ /* 0x000fe20007ffe1ff */
[----:B------:R-:W-:Y:S02]  /*4ee0*/  IMAD R13, R2, R10, R13 ;  /* 0x0000000a020d7224 */ /* 0x000fe400078e020d */
[----:B------:R-:W-:Y:S02]  /*4ef0*/  @!P0 IMAD R9, R15, R26, R3 ;  /* 0x0000001a0f098224 */ /* 0x000fe400078e0203 */
[----:B------:R-:W-:Y:S02]  /*4f00*/  @!P0 IMAD.MOV.U32 R3, RZ, RZ, R0 ;  /* 0x000000ffff038224 */ /* 0x000fe400078e0000 */
[----:B------:R-:W-:Y:S02]  /*4f10*/  IMAD R8, R6, R11, R8 ;  /* 0x0000000b06087224 */ /* 0x000fe400078e0208 */
[----:B------:R-:W-:Y:S02]  /*4f20*/  IMAD R13, R3, R2, R13 ;  /* 0x00000002030d7224 */ /* 0x000fe400078e020d */
[----:B------:R-:W-:Y:S02]  /*4f30*/  IMAD R8, R9, R6, R8 ;  /* 0x0000000609087224 */ /* 0x000fe400078e0208 */
.L_x_84:
[----:B------:R-:W-:Y:S05]  /*4f40*/  BRA.U UP0, `(.L_x_85) ;  /* 0x0000000100107547 */ /* 0x000fea000b800000 */
[----:B--2---:R-:W-:Y:S04]  /*4f50*/  MOV R0, UR15 ;  /* 0x0000000f00007c02 */ /* 0x004fe80008000f00 */
[----:B------:R-:W-:Y:S04]  /*4f60*/  SHF.L.U32 R3, R0, 0x1f, RZ ;  /* 0x0000001f00037819 */ /* 0x000fe800000006ff */
[----:B------:R-:W2:Y:S02]  /*4f70*/  SYNCS.PHASECHK.TRANS64.TRYWAIT P0, [UR7+0x1d8], R3 ;  /* 0x0001d803ff0075a7 */ /* 0x000ea40008001107 */
[----:B--2---:R-:W-:Y:S05]  /*4f80*/  @!P0 BRA `(.L_x_86) ;  /* 0x0000003c002c8947 */ /* 0x004fea0003800000 */
.L_x_85:
[----:B-1----:R-:W-:Y:S02]  /*4f90*/  ISETP.NE.U32.AND P2, PT, R16, RZ, PT ;  /* 0x000000ff1000720c */ /* 0x002fe40003f45070 */
[----:B------:R-:W-:Y:S02]  /*4fa0*/  R2UR UR10, R18 ;  /* 0x00000000120a72ca */ /* 0x000fe400000e0000 */
[C---:B------:R-:W-:Y:S02]  /*4fb0*/  ISETP.NE.AND.EX P2, PT, R17.reuse, RZ, PT, P2 ;  /* 0x000000ff1100720c */ /* 0x040fe40003f45320 */
[----:B------:R-:W-:Y:S04]  /*4fc0*/  ISETP.NE.U32.AND P0, PT, R16, RZ, PT ;  /* 0x000000ff1000720c */ /* 0x000fe80003f05070 */
[----:B------:R-:W-:Y:S05]  /*4fd0*/  ISETP.NE.AND.EX P0, PT, R17, RZ, PT, P0 ;  /* 0x000000ff1100720c */ /* 0x000fea0003f05300 */
[----:B------:R-:W-:Y:S02]  /*4fe0*/  USHF.L.U32 UR10, UR10, 0x6, URZ ;  /* 0x000000060a0a7899 */ /* 0x000fe400080006ff */
[----:B------:R-:W-:Y:S10]  /*4ff0*/  @!P2 BRA `(.L_x_87) ;  /* 0x00000000002ca947 */ /* 0x000ff40003800000 */
[----:B------:R-:W-:Y:S01]  /*5000*/  UPLOP3.LUT UP4, UPT, UPT, UPT, UP3, 0x80, 0x8 ;  /* 0x000000000008789c */ /* 0x000fe20003f8f030 */
[----:B------:R-:W-:Y:S05]  /*5010*/  HFMA2 R63, -RZ, RZ, 0, 5.9604644775390625e-08 ;  /* 0x00000001ff3f7431 */ /* 0x000fea00000001ff */
[----:B------:R-:W-:Y:S11]  /*5020*/  PLOP3.LUT P2, PT, PT, PT, UP4, 0x80, 0x8 ;  /* 0x000000000008781c */ /* 0x000ff60003f4f048 */
[----:B------:R-:W-:Y:S02]  /*5030*/  @!UPT UIADD3 URZ, UPT, UPT, URZ, URZ, URZ ;  /* 0x000000fffffff290 */ /* 0x000fe4000fffe0ff */
[----:B------:R-:W1:Y:S01]  /*5040*/  @P2 LDC.64 R10, c[0x0][0x888] ;  /* 0x00022200ff0a2b82 */ /* 0x000e620000000a00 */
[----:B--2---:R-:W-:Y:S04]  /*5050*/  @P2 IMAD R0, R19, R16, RZ ;  /* 0x0000001013002224 */ /* 0x004fe800078e02ff */
[----:B-1----:R-:W-:Y:S01]  /*5060*/  @P2 IMAD.WIDE R10, R0, 0x4, R10 ;  /* 0x00000004000a2825 */ /* 0x002fe200078e020a */
[----:B------:R-:W-:Y:S04]  /*5070*/  MOV R0, 0x1 ;  /* 0x0000000100007802 */ /* 0x000fe80000000f00 */
[----:B------:R1:W5:Y:S01]  /*5080*/  @P2 LDG.E R35, desc[UR50][R10.64] ;  /* 0x000000320a232981 */ /* 0x000362000c1e1900 */
[----:B------:R-:W-:Y:S01]  /*5090*/  @!P2 PRMT R63, R0, 0x7610, R63 ;  /* 0x00007610003fa816 */ /* 0x000fe2000000003f */
[----:B-1----:R-:W3:Y:S06]  /*50a0*/  @!P2 LDC R35, c[0x0][0x880] ;  /* 0x00022000ff23ab82 */ /* 0x002eec0000000800 */
.L_x_87:
[----:B---3-5:R-:W-:Y:S01]  /*50b0*/  @!P0 FSETP.EQ.AND P4, PT, R35, RZ, PT ;  /* 0x000000ff2300820b */ /* 0x028fe20003f82000 */
[----:B------:R-:W-:Y:S01]  /*50c0*/  @!UPT UIADD3 URZ, UPT, UPT, URZ, URZ, URZ ;  /* 0x000000fffffff290 */ /* 0x000fe2000fffe0ff */
[----:B------:R-:W-:Y:S11]  /*50d0*/  @!P0 BRA `(.L_x_88) ;  /* 0x0000000000148947 */ /* 0x000ff60003800000 */
[----:B------:R-:W-:Y:S02]  /*50e0*/  LOP3.LUT P0, RZ, R63, 0xff, RZ, 0xc0, !PT ;  /* 0x000000ff3fff7812 */ /* 0x000fe4000780c0ff */
[----:B------:R-:W-:Y:S04]  /*50f0*/  PLOP3.LUT P4, PT, PT, PT, UP4, 0x80, 0x8 ;  /* 0x000000000008781c */ /* 0x000fe80003f8f048 */
[----:B------:R-:W-:Y:S07]  /*5100*/  PLOP3.LUT P4, PT, P4, PT, PT, 0x8, 0x80 ;  /* 0x000000000080781c */ /* 0x000fee000278e170 */
[----:B------:R-:W-:Y:S11]  /*5110*/  @P0 FSETP.EQ.AND P4, PT, R35, RZ, PT ;  /* 0x000000ff2300020b */ /* 0x000ff60003f82000 */
[----:B------:R-:W-:Y:S02]  /*5120*/  @!UPT UIADD3 URZ, UPT, UPT, URZ, URZ, URZ ;  /* 0x000000fffffff290 */ /* 0x000fe4000fffe0ff */
.L_x_88:
[----:B--2---:R-:W-:Y:S01]  /*5130*/  SHF.L.U32 R0, R40, 0x1f, RZ ;  /* 0x0000001f28007819 */ /* 0x004fe200000006ff */
[----:B------:R-:W-:Y:S01]  /*5140*/  ULEA UR17, UR18, UR7, 0x3 ;  /* 0x0000000712117291 */ /* 0x000fe2000f8e18ff */
[----:B------:R-:W-:Y:S01]  /*5150*/  ISETP.NE.AND P0, PT, R24, 0x1, PT ;  /* 0x000000011800780c */ /* 0x000fe20003f05270 */
[----:B------:R-:W-:Y:S04]  /*5160*/  IMAD.SHL.U32 R10, R45, 0x40, RZ ;  /* 0x000000402d0a7824 */ /* 0x000fe800078e00ff */
[C---:B------:R-:W-:Y:S01]  /*5170*/  IMAD.HI.U32 R11, R10.reuse, R25, RZ ;  /* 0x000000190a0b7227 */ /* 0x040fe200078e00ff */
[C---:B------:R-:W-:Y:S02]  /*5180*/  R2UR UR11, R10.reuse ;  /* 0x000000000a0b72ca */ /* 0x040fe400000e0000 */
[----:B------:R-:W1:Y:S02]  /*5190*/  SYNCS.PHASECHK.TRANS64.TRYWAIT P2, [UR17+0x1b8], R0 ;  /* 0x0001b800ff0075a7 */ /* 0x000e640008041111 */
[----:B------:R-:W-:Y:S04]  /*51a0*/  SHF.R.U32.HI R11, RZ, R32, R11 ;  /* 0x00000020ff0b7219 */ /* 0x000fe8000001160b */
[----:B------:R-:W-:Y:S02]  /*51b0*/  SEL R11, R10, R11, !P0 ;  /* 0x0000000b0a0b7207 */ /* 0x000fe40004000000 */
[----:B------:R-:W-:Y:S02]  /*51c0*/  ELECT P0, URZ, PT ;  /* 0x0000000000ff782f */ /* 0x000fe40003800000 */
[C---:B------:R-:W-:Y:S01]  /*51d0*/  R2UR UR8, R11.reuse ;  /* 0x000000000b0872ca */ /* 0x040fe200000e0000 */
[C---:B------:R-:W-:Y:S01]  /*51e0*/  IMAD.HI.U32 R12, R11.reuse, R22, RZ ;  /* 0x000000160b0c7227 */ /* 0x040fe200078e00ff */
[----:B------:R-:W-:Y:S02]  /*51f0*/  PLOP3.LUT P4, PT, P4, P0, PT, 0xf2, 0x2f ;  /* 0x00000000002f781c */ /* 0x000fe40002781e72 */
[----:B------:R-:W-:Y:S01]  /*5200*/  R2UR UR12, R11 ;  /* 0x000000000b0c72ca */ /* 0x000fe200000e0000 */
[----:B------:R-:W-:Y:S01]  /*5210*/  IMAD.MOV R9, RZ, RZ, -R11 ;  /* 0x000000ffff097224 */ /* 0x000fe200078e0a0b */
[----:B------:R-:W-:Y:S04]  /*5220*/  SHF.R.U32.HI R3, RZ, R23, R12 ;  /* 0x00000017ff037219 */ /* 0x000fe8000001160c */
[----:B------:R-:W-:Y:S02]  /*5230*/  R2UR UR13, R3 ;  /* 0x00000000030d72ca */ /* 0x000fe400000e0000 */
[----:B------:R-:W-:Y:S03]  /*5240*/  R2UR UR9, R9 ;  /* 0x00000000090972ca */ /* 0x000fe600000e0000 */
[----:B------:R-:W-:Y:S05]  /*5250*/  @!P4 IADD3 R18, P0, PT, R38, 0x580, RZ ;  /* 0x000005802612c810 */ /* 0x000fea0007f1e0ff */
[----:B------:R-:W-:Y:S03]  /*5260*/  @!P4 IMAD.X R12, RZ, RZ, R39, P0 ;  /* 0x000000ffff0cc224 */ /* 0x000fe600000e0627 */
[----:B------:R-:W-:Y:S02]  /*5270*/  USEL UR13, UR8, UR13, !UP2 ;  /* 0x0000000d080d7287 */ /* 0x000fe4000d000000 */
[----:B------:R-:W-:Y:S04]  /*5280*/  UIMAD UR11, UR5, UR9, UR11 ;  /* 0x00000009050b72a4 */ /* 0x000fe8000f8e020b */
[----:B------:R-:W-:Y:S05]  /*5290*/  IMAD R3, RZ, RZ, -UR13 ;  /* 0x8000000dff037e24 */ /* 0x000fea000f8e02ff */
[----:B------:R-:W-:Y:S11]  /*52a0*/  R2UR UR8, R3 ;  /* 0x00000000030872ca */ /* 0x000ff600000e0000 */
[----:B------:R-:W-:Y:S02]  /*52b0*/  @!UPT UIADD3 URZ, UPT, UPT, URZ, URZ, URZ ;  /* 0x000000fffffff290 */ /* 0x000fe4000fffe0ff */
[----:B------:R-:W-:Y:S01]  /*52c0*/  UIMAD UR12, UR4, UR8, UR12 ;  /* 0x00000008040c72a4 */ /* 0x000fe2000f8e020c */
[----:B-1----:R-:W-:Y:S11]  /*52d0*/  @!P2 BRA `(.L_x_89) ;  /* 0x000000380070a947 */ /* 0x002ff60003800000 */
.L_x_201:
[----:B------:R-:W2:Y:S01]  /*52e0*/  LDC.64 R14, c[0x0][0xb10] ;  /* 0x0002c400ff0e7b82 */ /* 0x000ea20000000a00 */
[----:B------:R-:W-:Y:S01]  /*52f0*/  @!P4 R2UR UR14, R18 ;  /* 0x00000000120ec2ca */ /* 0x000fe200000e0000 */
[----:B------:R-:W-:Y:S01]  /*5300*/  VOTEU.ALL UP1, P4 ;  /* 0x0000000000ff7886 */ /* 0x000fe20002020000 */
[----:B------:R-:W-:Y:S01]  /*5310*/  @!P4 R2UR UR8, R12 ;  /* 0x000000000c08c2ca */ /* 0x000fe200000e0000 */
[----:B------:R-:W-:Y:S01]  /*5320*/  UIADD3 UR9, UPT, UPT, UR17, 0x1a0, URZ ;  /* 0x000001a011097890 */ /* 0x000fe2000fffe0ff */
[----:B------:R-:W-:Y:S03]  /*5330*/  @!P4 IMAD.MOV.U32 R18, RZ, RZ, 0x1000 ;  /* 0x00001000ff12c424 */ /* 0x000fe600078e00ff */
[----:B------:R-:W3:Y:S01]  /*5340*/  LDC.64 R10, c[0x0][0xb18] ;  /* 0x0002c600ff0a7b82 */ /* 0x000ee20000000a00 */
[----:B------:R-:W-:Y:S01]  /*5350*/  @!UP1 UPRMT UR20, URZ, 0x40, URZ ;  /* 0x00000040ff149896 */ /* 0x000fe200080000ff */
[----:B------:R-:W-:Y:S01]  /*5360*/  @P3 SHF.R.U32.HI R19, RZ, 0x10, R29 ;  /* 0x00000010ff133819 */ /* 0x000fe2000001161d */
[----:B------:R-:W-:Y:S01]  /*5370*/  VOTEU.ALL UP0, P4 ;  /* 0x0000000000ff7886 */ /* 0x000fe20002000000 */
[----:B------:R-:W-:Y:S04]  /*5380*/  UIADD3 UR16, UPT, UPT, UR18, 0x1, URZ ;  /* 0x0000000112107890 */ /* 0x000fe8000fffe0ff */
[----:B-1----:R-:W1:Y:S01]  /*5390*/  @!P1 LDC R0, c[0x0][0xb20] ;  /* 0x0002c800ff009b82 */ /* 0x002e620000000800 */
[----:B------:R-:W-:Y:S01]  /*53a0*/  @!UP1 UPRMT UR20, UR20, 0x5410, URZ ;  /* 0x0000541014149896 */ /* 0x000fe200080000ff */
[----:B------:R-:W-:Y:S01]  /*53b0*/  IMAD.U32 R42, RZ, RZ, UR14 ;  /* 0x0000000eff2a7e24 */ /* 0x000fe2000f8e00ff */
[----:B------:R-:W-:Y:S05]  /*53c0*/  UISETP.NE.AND UP5, UPT, UR16, 0x3, UPT ;  /* 0x000000031000788c */ /* 0x000fea000bfa5270 */
[----:B------:R-:W4:Y:S01]  /*53d0*/  @!P1 LDC R3, c[0x0][0xb0c] ;  /* 0x0002c300ff039b82 */ /* 0x000f220000000800 */
[----:B------:R-:W-:Y:S01]  /*53e0*/  IMAD.U32 R43, RZ, RZ, UR8 ;  /* 0x00000008ff2b7e24 */ /* 0x000fe2000f8e00ff */
[----:B------:R-:W-:Y:S01]  /*53f0*/  @!UP1 ULEA UR8, UR18, UR7, 0xc ;  /* 0x0000000712089291 */ /* 0x000fe2000f8e60ff */
[----:B------:R-:W-:Y:S01]  /*5400*/  @!P4 R2UR UR22, R42 ;  /* 0x000000002a16c2ca */ /* 0x000fe200000e0000 */
[----:B------:R-:W-:Y:S02]  /*5410*/  UPRMT UR19, UR45, 0x654, UR9 ;  /* 0x000006542d137896 */ /* 0x000fe40008000009 */
[----:B------:R-:W-:Y:S01]  /*5420*/  @!P4 R2UR UR23, R43 ;  /* 0x000000002b17c2ca */ /* 0x000fe200000e0000 */
[----:B------:R-:W-:Y:S02]  /*5430*/  @!UP1 UIADD3 UR8, UPT, UPT, UR8, 0x400, URZ ;  /* 0x0000040008089890 */ /* 0x000fe4000fffe0ff */
[----:B------:R-:W-:Y:S02]  /*5440*/  USEL UR18, URZ, 0x1, UP5 ;  /* 0x00000001ff127887 */ /* 0x000fe4000a800000 */
[----:B------:R-:W-:Y:S04]  /*5450*/  USEL UR16, UR16, URZ, UP5 ;  /* 0x000000ff10107287 */ /* 0x000fe8000a800000 */
[----:B------:R-:W-:Y:S01]  /*5460*/  ULEA UR14, UR16, UR7, 0x3 ;  /* 0x00000007100e7291 */ /* 0x000fe2000f8e18ff */
[----:B------:R-:W-:Y:S03]  /*5470*/  LOP3.LUT R40, R40, UR18, RZ, 0x3c, !PT ;  /* 0x0000001228287c12 */ /* 0x000fe6000f8e3cff */
[----:B------:R1:W-:Y:S01]  /*5480*/  @!UP0 UTMALDG.4D.IM2COL [UR8], [UR22], UR20 ;  /* 0x00000008160083b4 */ /* 0x0003e20008058014 */
[----:B------:R1:W-:Y:S01]  /*5490*/  @!P4 SYNCS.ARRIVE.TRANS64.RED.A0TR RZ, [UR17+0x1a0], R18 ;  /* 0x0001a012ffffc9a7 */ /* 0x0003e20008300411 */
[----:B------:R-:W-:Y:S02]  /*54a0*/  SHF.L.U32 R12, R40, 0x1f, RZ ;  /* 0x0000001f280c7819 */ /* 0x000fe400000006ff */
[----:B----4-:R-:W-:Y:S01]  /*54b0*/  @!P1 ISETP.NE.AND P2, PT, R3, 0x1, PT ;  /* 0x000000010300980c */ /* 0x010fe20003f45270 */
[C---:B--2---:R-:W-:Y:S01]  /*54c0*/  @!P1 IMAD.HI.U32 R14, R13.reuse, R14, RZ ;  /* 0x0000000e0d0e9227 */ /* 0x044fe200078e00ff */
[----:B---3--:R-:W-:Y:S03]  /*54d0*/  @!P1 ISETP.NE.AND P0, PT, R10, 0x1, PT ;  /* 0x000000010a00980c */ /* 0x008fe60003f05270 */
[C---:B------:R-:W-:Y:S01]  /*54e0*/  @!P1 IMAD.HI.U32 R11, R8.reuse, R11, RZ ;  /* 0x0000000b080b9227 */ /* 0x040fe200078e00ff */
[----:B------:R-:W-:Y:S04]  /*54f0*/  @!P1 SHF.R.U32.HI R14, RZ, R15, R14 ;  /* 0x0000000fff0e9219 */ /* 0x000fe8000001160e */
[----:B-1----:R-:W-:Y:S01]  /*5500*/  @!P1 SHF.R.U32.HI R9, RZ, R0, R11 ;  /* 0x00000000ff099219 */ /* 0x002fe2000001160b */
[----:B------:R-:W-:Y:S01]  /*5510*/  SYNCS.ARRIVE.TRANS64.RED.A1T0 RZ, [UR19], RZ ;  /* 0x000000ffffff79a7 */ /* 0x000fe20008100413 */
[----:B------:R-:W-:Y:S02]  /*5520*/  @!P1 SEL R14, R13, R14, !P2 ;  /* 0x0000000e0d0e9207 */ /* 0x000fe40005000000 */
[----:B------:R-:W-:Y:S01]  /*5530*/  @!P1 SEL R9, R8, R9, !P0 ;  /* 0x0000000908099207 */ /* 0x000fe20004000000 */
[----:B------:R-:W1:Y:S04]  /*5540*/  SYNCS.PHASECHK.TRANS64.TRYWAIT P5, [UR14+0x1b8], R12 ;  /* 0x0001b80cff0075a7 */ /* 0x000e6800080a110e */
[----:B------:R-:W-:Y:S02]  /*5550*/  @!P1 IMAD.IADD R0, R9, 0x1, -R14 ;  /* 0x0000000109009824 */ /* 0x000fe400078e0a0e */
[----:B------:R-:W-:Y:S02]  /*5560*/  @!P1 IMAD.IADD R9, R14, 0x1, -R9 ;  /* 0x000000010e099824 */ /* 0x000fe400078e0a09 */
[----:B------:R-:W-:Y:S02]  /*5570*/  @!P1 IMAD R13, R0, R3, R13 ;  /* 0x00000003000d9224 */ /* 0x000fe400078e020d */
[----:B------:R-:W-:Y:S01]  /*5580*/  @!P1 IMAD R8, R9, R10, R8 ;  /* 0x0000000a09089224 */ /* 0x000fe200078e0208 */
[----:B-1----:R-:W-:Y:S06]  /*5590*/  @!P5 BRA `(.L_x_90) ;  /* 0x0000003400d8d947 */ /* 0x002fec0003800000 */
.L_x_203:
[----:B-1----:R-:W-:Y:S01]  /*55a0*/  @!P4 IADD3 R3, P0, PT, R38, 0x580, RZ ;  /* 0x000005802603c810 */ /* 0x002fe20007f1e0ff */
[----:B------:R-:W-:Y:S01]  /*55b0*/  VOTEU.ALL UP1, P4 ;  /* 0x0000000000ff7886 */ /* 0x000fe20002020000 */
[----:B------:R-:W-:Y:S01]  /*55c0*/  UIADD3 UR17, UPT, UPT, UR16, 0x1, URZ ;  /* 0x0000000110117890 */ /* 0x000fe2000fffe0ff */
[----:B------:R-:W-:Y:S01]  /*55d0*/  LOP3.LUT R36, R36, 0x1, RZ, 0x3c, !PT ;  /* 0x0000000124247812 */ /* 0x000fe200078e3cff */
[----:B------:R-:W-:Y:S01]  /*55e0*/  VOTEU.ALL UP0, P4 ;  /* 0x0000000000ff7886 */ /* 0x000fe20002000000 */
[----:B------:R-:W-:Y:S01]  /*55f0*/  @!P4 IMAD.X R0, RZ, RZ, R39, P0 ;  /* 0x000000ffff00c224 */ /* 0x000fe200000e0627 */
[----:B------:R-:W-:Y:S01]  /*5600*/  @!P4 R2UR UR9, R3 ;  /* 0x000000000309c2ca */ /* 0x000fe200000e0000 */
[----:B------:R-:W-:Y:S01]  /*5610*/  @!UP1 UIADD3 UR10, UPT, UPT, UR10, 0x20, URZ ;  /* 0x000000200a0a9890 */ /* 0x000fe2000fffe0ff */
[----:B------:R-:W-:Y:S01]  /*5620*/  IMAD.IADD R18, R8, 0x1, R62 ;  /* 0x0000000108127824 */ /* 0x000fe200078e023e */
[----:B------:R-:W-:Y:S01]  /*5630*/  UISETP.NE.AND UP5, UPT, UR17, 0x3, UPT ;  /* 0x000000031100788c */ /* 0x000fe2000bfa5270 */
[----:B------:R-:W-:Y:S01]  /*5640*/  @!P4 R2UR UR8, R0 ;  /* 0x000000000008c2ca */ /* 0x000fe200000e0000 */
[----:B------:R-:W-:Y:S04]  /*5650*/  IMAD.IADD R45, R13, 0x1, R64 ;  /* 0x000000010d2d7824 */ /* 0x000fe800078e0240 */
[----:B------:R-:W-:Y:S04]  /*5660*/  PLOP3.LUT P0, PT, PT, PT, UP5, 0x80, 0x8 ;  /* 0x000000000008781c */ /* 0x000fe80003f0f058 */
[----:B------:R-:W-:Y:S01]  /*5670*/  IMAD.U32 R10, RZ, RZ, UR9 ;  /* 0x00000009ff0a7e24 */ /* 0x000fe2000f8e00ff */
[----:B------:R-:W-:Y:S01]  /*5680*/  UIADD3 UR9, UPT, UPT, UR14, 0x1a0, URZ ;  /* 0x000001a00e097890 */ /* 0x000fe2000fffe0ff */
[----:B------:R-:W-:Y:S02]  /*5690*/  SEL R3, RZ, 0x1, P0 ;  /* 0x00000001ff037807 */ /* 0x000fe40000000000 */
[----:B------:R-:W-:Y:S01]  /*56a0*/  IMAD.U32 R11, RZ, RZ, UR8 ;  /* 0x00000008ff0b7e24 */ /* 0x000fe2000f8e00ff */
[----:B------:R-:W-:Y:S01]  /*56b0*/  @!UP1 ULEA UR8, UR16, UR7, 0xc ;  /* 0x0000000710089291 */ /* 0x000fe2000f8e60ff */
[----:B------:R-:W-:Y:S01]  /*56c0*/  @!P4 R2UR UR20, R10 ;  /* 0x000000000a14c2ca */ /* 0x000fe200000e0000 */
[----:B------:R-:W-:Y:S01]  /*56d0*/  @!UP1 UPRMT UR16, URZ, 0x40, URZ ;  /* 0x00000040ff109896 */ /* 0x000fe200080000ff */
[----:B------:R-:W-:Y:S01]  /*56e0*/  LOP3.LUT R40, R40, R3, RZ, 0x3c, !PT ;  /* 0x0000000328287212 */ /* 0x000fe200078e3cff */
[----:B------:R-:W-:Y:S01]  /*56f0*/  @!UP1 UIADD3 UR8, UPT, UPT, UR8, 0x400, URZ ;  /* 0x0000040008089890 */ /* 0x000fe2000fffe0ff */
[----:B------:R-:W-:Y:S01]  /*5700*/  @!P4 R2UR UR21, R11 ;  /* 0x000000000b15c2ca */ /* 0x000fe200000e0000 */
[----:B------:R-:W-:Y:S02]  /*5710*/  @!UP1 UPRMT UR19, UR16, 0x5410, URZ ;  /* 0x0000541010139896 */ /* 0x000fe400080000ff */
[----:B------:R-:W-:Y:S10]  /*5720*/  UPRMT UR18, UR45, 0x654, UR9 ;  /* 0x000006542d127896 */ /* 0x000ff40008000009 */
[----:B------:R2:W-:Y:S01]  /*5730*/  @!UP0 UTMALDG.4D.IM2COL [UR8], [UR20], UR19 ;  /* 0x00000008140083b4 */ /* 0x0005e20008058013 */
[----:B------:R2:W-:Y:S01]  /*5740*/  @!P4 SYNCS.ARRIVE.TRANS64.RED.A0TR RZ, [UR14+0x1a0], R33 ;  /* 0x0001a021ffffc9a7 */ /* 0x0005e2000830040e */
[----:B------:R-:W-:Y:S01]  /*5750*/  UPLOP3.LUT UP0, UPT, UPT, UPT, UPT, 0x80, 0x8 ;  /* 0x000000000008789c */ /* 0x000fe20003f0f070 */
[----:B------:R-:W-:Y:S01]  /*5760*/  SYNCS.ARRIVE.TRANS64.RED.A1T0 RZ, [UR18], RZ ;  /* 0x000000ffffff79a7 */ /* 0x000fe20008100412 */
[----:B------:R-:W-:Y:S01]  /*5770*/  USEL UR18, UR17, URZ, UP5 ;  /* 0x000000ff11127287 */ /* 0x000fe2000a800000 */
[----:B------:R-:W-:Y:S11]  /*5780*/  @P3 BRA `(.L_x_91) ;  /* 0xfffffff400043947 */ /* 0x000ff6000383ffff */
[----:B------:R-:W-:Y:S01]  /*5790*/  UIADD3 UR7, UPT, UPT, UR7, 0x1b8, URZ ;  /* 0x000001b807077890 */ /* 0x000fe2000fffe0ff */
[----:B------:R-:W-:-:S03]  /*57a0*/  SHF.L.U32 R3, R40, 0x1f, RZ ;  /* 0x0000001f28037819 */ /* 0x000fc600000006ff */
[----:B------:R-:W-:-:S09]  /*57b0*/  ULEA UR4, UR18, UR7, 0x3 ;  /* 0x0000000712047291 */ /* 0x000fd2000f8e18ff */
[----:B------:R-:W1:Y:S02]  /*57c0*/  SYNCS.PHASECHK.TRANS64.TRYWAIT P0, [UR4], R3 ;  /* 0x00000003ff0075a7 */ /* 0x000e640008001104 */
[----:B-1----:R-:W-:Y:S05]  /*57d0*/  @!P0 BRA `(.L_x_92) ;  /* 0x0000003400608947 */ /* 0x002fea0003800000 */
.L_x_205:
[----:B------:R-:W-:-:S04]  /*57e0*/  UIADD3 UR4, UPT, UPT, UR18, 0x1, URZ ;  /* 0x0000000112047890 */ /* 0x000fc8000fffe0ff */
[----:B------:R-:W-:-:S04]  /*57f0*/  UISETP.NE.AND UP0, UPT, UR4, 0x3, UPT ;  /* 0x000000030400788c */ /* 0x000fc8000bf05270 */
[----:B------:R-:W-:Y:S02]  /*5800*/  USEL UR4, UR4, URZ, UP0 ;  /* 0x000000ff04047287 */ /* 0x000fe40008000000 */
[----:B------:R-:W-:-:S04]  /*5810*/  PLOP3.LUT P0, PT, PT, PT, UP0, 0x80, 0x8 ;  /* 0x000000000008781c */ /* 0x000fc80003f0f008 */
[----:B-1----:R-:W-:Y:S01]  /*5820*/  SEL R3, RZ, 0x1, P0 ;  /* 0x00000001ff037807 */ /* 0x002fe20000000000 */
[----:B------:R-:W-:-:S03]  /*5830*/  IMAD.U32 R0, RZ, RZ, UR4 ;  /* 0x00000004ff007e24 */ /* 0x000fc6000f8e00ff */
[----:B------:R-:W-:Y:S02]  /*5840*/  LOP3.LUT R40, R40, R3, RZ, 0x3c, !PT ;  /* 0x0000000328287212 */ /* 0x000fe400078e3cff */
[C---:B------:R-:W-:Y:S01]  /*5850*/  LEA R2, R0.reuse, UR7, 0x3 ;  /* 0x0000000700027c11 */ /* 0x040fe2000f8e18ff */
[----:B------:R-:W-:Y:S01]  /*5860*/  VIADD R0, R0, 0x1 ;  /* 0x0000000100007836 */ /* 0x000fe20000000000 */
[----:B------:R-:W-:-:S04]  /*5870*/  SHF.L.U32 R3, R40, 0x1f, RZ ;  /* 0x0000001f28037819 */ /* 0x000fc800000006ff */
[----:B------:R-:W1:Y:S01]  /*5880*/  SYNCS.PHASECHK.TRANS64.TRYWAIT P1, [R2+URZ], R3 ;  /* 0x00000003020075a7 */ /* 0x000e6200080211ff */
[----:B------:R-:W-:-:S04]  /*5890*/  ISETP.NE.AND P0, PT, R0, 0x3, PT ;  /* 0x000000030000780c */ /* 0x000fc80003f05270 */
[----:B------:R-:W-:Y:S02]  /*58a0*/  SEL R5, RZ, 0x1, P0 ;  /* 0x00000001ff057807 */ /* 0x000fe40000000000 */
[----:B------:R-:W-:Y:S02]  /*58b0*/  SEL R0, R0, RZ, P0 ;  /* 0x000000ff00007207 */ /* 0x000fe40000000000 */
[----:B------:R-:W-:Y:S01]  /*58c0*/  LOP3.LUT R5, R40, R5, RZ, 0x3c, !PT ;  /* 0x0000000528057212 */ /* 0x000fe200078e3cff */
[----:B-1----:R-:W-:Y:S06]  /*58d0*/  @!P1 BRA `(.L_x_93) ;  /* 0x0000003400389947 */ /* 0x002fec0003800000 */
.L_x_206:
[----:B------:R-:W-:Y:S02]  /*58e0*/  LEA R0, R0, UR7, 0x3 ;  /* 0x0000000700007c11 */ /* 0x000fe4000f8e18ff */
[----:B------:R-:W-:-:S07]  /*58f0*/  SHF.L.U32 R5, R5, 0x1f, RZ ;  /* 0x0000001f05057819 */ /* 0x000fce00000006ff */
.L_x_94:
[----:B---3--:R3:W4:Y:S02]  /*5900*/  SYNCS.PHASECHK.TRANS64.TRYWAIT P0, [R0+URZ], R5 ;  /* 0x00000005000075a7 */ /* 0x00872400080011ff */
[----:B----4-:R-:W-:Y:S05]  /*5910*/  @!P0 NANOSLEEP.SYNCS 0x989680 ;  /* 0x009896800000895d */ /* 0x010fea0003900000 */
[----:B------:R-:W4:Y:S02]  /*5920*/  @!P0 SYNCS.PHASECHK.TRANS64 P0, [R0+URZ], R5 ;  /* 0x00000005000085a7 */ /* 0x000f2400080010ff */
[----:B--2-4-:R-:W-:Y:S05]  /*5930*/  @P0 EXIT ;  /* 0x000000000000094d */ /* 0x014fea0003800000 */
[----:B------:R-:W-:Y:S05]  /*5940*/  BRA `(.L_x_94) ;  /* 0xfffffffc00ec7947 */ /* 0x000fea000383ffff */
.L_x_82:
[----:B------:R-:W-:-:S06]  /*5950*/  UISETP.GE.AND UP0, UPT, UR6, 0x4, UPT ;  /* 0x000000040600788c */ /* 0x000fcc000bf06270 */
[----:B------:R-:W-:-:S13]  /*5960*/  PLOP3.LUT P0, PT, PT, PT, UP0, 0x80, 0x8 ;  /* 0x000000000008781c */ /* 0x000fda0003f0f008 */
[----:B------:R-:W-:Y:S05]  /*5970*/  @!P0 EXIT ;  /* 0x000000000000894d */ /* 0x000fea0003800000 */
[----:B------:R-:W-:Y:S01]  /*5980*/  BAR.SYNC.DEFER_BLOCKING 0x6, 0xa0 ;  /* 0x0182800000007b1d */ /* 0x000fe20000010000 */
[C---:B------:R-:W-:Y:S01]  /*5990*/  IMAD.SHL.U32 R4, R76.reuse, 0x20, RZ ;  /* 0x000000204c047824 */ /* 0x040fe200078e00ff */
[----:B------:R-:W-:Y:S01]  /*59a0*/  SHF.R.U32.HI R5, RZ, 0x1, R76 ;  /* 0x00000001ff057819 */ /* 0x000fe2000001164c */
[C---:B------:R-:W-:Y:S01]  /*59b0*/  IMAD.SHL.U32 R75, R76.reuse, 0x10, RZ ;  /* 0x000000104c4b7824 */ /* 0x040fe200078e00ff */
[C---:B------:R-:W-:Y:S01]  /*59c0*/  LOP3.LUT P0, RZ, R76.reuse, 0x4, RZ, 0xc0, !PT ;  /* 0x000000044cff7812 */ /* 0x040fe2000780c0ff */
[----:B------:R-:W-:Y:S01]  /*59d0*/  IMAD.U32 R32, R76, 0x10000, RZ ;  /* 0x000100004c207824 */ /* 0x000fe200078e00ff */
[----:B------:R-:W-:Y:S02]  /*59e0*/  UMOV UR52, 0x400 ;  /* 0x0000040000347882 */ /* 0x000fe40000000000 */
[----:B------:R-:W1:Y:S01]  /*59f0*/  LDC R67, c[0x0][0x370] ;  /* 0x0000dc00ff437b82 */ /* 0x000e620000000800 */
[----:B------:R-:W-:Y:S01]  /*5a00*/  ULEA UR52, UR45, UR52, 0x18 ;  /* 0x000000342d347291 */ /* 0x000fe2000f8ec0ff */
[----:B------:R-:W-:Y:S01]  /*5a10*/  LOP3.LUT R0, R4, 0xc0, RZ, 0xc0, !PT ;  /* 0x000000c004007812 */ /* 0x000fe200078ec0ff */
[----:B------:R-:W-:Y:S01]  /*5a20*/  IMAD.MOV.U32 R80, RZ, RZ, 0x10 ;  /* 0x00000010ff507424 */ /* 0x000fe200078e00ff */
[----:B------:R-:W-:Y:S01]  /*5a30*/  LOP3.LUT R75, R75, 0x600, RZ, 0xc0, !PT ;  /* 0x000006004b4b7812 */ /* 0x000fe200078ec0ff */
[----:B------:R-:W-:Y:S01]  /*5a40*/  IMAD.MOV.U32 R74, RZ, RZ, 0x1 ;  /* 0x00000001ff4a7424 */ /* 0x000fe200078e00ff */
[----:B------:R-:W-:Y:S01]  /*5a50*/  LOP3.LUT R5, R0, 0x8, R5, 0xf8, !PT ;  /* 0x0000000800057812 */ /* 0x000fe200078ef805 */
[C---:B------:R-:W-:Y:S01]  /*5a60*/  IMAD.SHL.U32 R0, R76.reuse, 0x4, RZ ;  /* 0x000000044c007824 */ /* 0x040fe200078e00ff */
[----:B------:R-:W2:Y:S01]  /*5a70*/  LDC R28, c[0x0][0xb0c] ;  /* 0x0002c300ff1c7b82 */ /* 0x000ea20000000800 */
[----:B------:R-:W-:Y:S01]  /*5a80*/  LOP3.LUT R75, R75, 0x20, R4, 0xf8, !PT ;  /* 0x000000204b4b7812 */ /* 0x000fe200078ef804 */
[----:B------:R-:W-:Y:S01]  /*5a90*/  IMAD.MOV.U32 R30, RZ, RZ, RZ ;  /* 0x000000ffff1e7224 */ /* 0x000fe200078e00ff */
[----:B------:R-:W-:-:S02]  /*5aa0*/  LOP3.LUT R76, R76, 0x60, RZ, 0xc0, !PT ;  /* 0x000000604c4c7812 */ /* 0x000fc400078ec0ff */
[----:B------:R-:W-:Y:S02]  /*5ab0*/  CS2R R72, SRZ ;  /* 0x0000000000487805 */ /* 0x000fe4000001ff00 */
[----:B------:R-:W-:Y:S01]  /*5ac0*/  LOP3.LUT R0, R5, 0x18, R0, 0x78, !PT ;  /* 0x0000001805007812 */ /* 0x000fe200078e7800 */
[----:B------:R-:W4:Y:S01]  /*5ad0*/  LDCU.64 UR56, c[0x0][0x348] ;  /* 0x00006900ff3877ac */ /* 0x000f220008000a00 */
[----:B------:R-:W-:Y:S01]  /*5ae0*/  LOP3.LUT R75, R75, 0x100, R4, 0xf8, !PT ;  /* 0x000001004b4b7812 */ /* 0x000fe200078ef804 */
[----:B------:R-:W1:Y:S01]  /*5af0*/  LDC R65, c[0x0][0xb20] ;  /* 0x0002c800ff417b82 */ /* 0x000e620000000800 */
[----:B------:R-:W3:Y:S01]  /*5b00*/  LDS R2, [UR52+0x230] ;  /* 0x00023034ff027984 */ /* 0x000ee20008000800 */
[----:B------:R-:W-:Y:S01]  /*5b10*/  LOP3.LUT R32, R32, 0x600000, RZ, 0xc0, !PT ;  /* 0x0060000020207812 */ /* 0x000fe200078ec0ff */
[----:B------:R-:W1:Y:S01]  /*5b20*/  LDCU.64 UR36, c[0x0][0x888] ;  /* 0x00011100ff2477ac */ /* 0x000e620008000a00 */
[----:B------:R-:W-:Y:S02]  /*5b30*/  LOP3.LUT R75, R75, R0, RZ, 0xfc, !PT ;  /* 0x000000004b4b7212 */ /* 0x000fe400078efcff */
[----:B------:R-:W-:Y:S01]  /*5b40*/  SEL R80, R80, 0xfffffff0, !P0 ;  /* 0xfffffff050507807 */ /* 0x000fe20004000000 */
[----:B------:R-:W1:Y:S01]  /*5b50*/  LDCU.64 UR46, c[0x0][0x8b0] ;  /* 0x00011600ff2e77ac */ /* 0x000e620008000a00 */
[----:B------:R-:W1:Y:S01]  /*5b60*/  LDC R27, c[0x0][0xb30] ;  /* 0x0002cc00ff1b7b82 */ /* 0x000e620000000800 */
[----:B------:R-:W1:Y:S01]  /*5b70*/  LDCU.64 UR38, c[0x0][0x8a8] ;  /* 0x00011500ff2677ac */ /* 0x000e620008000a00 */
[----:B------:R-:W1:Y:S06]  /*5b80*/  LDCU.64 UR48, c[0x0][0xa90] ;  /* 0x00015200ff3077ac */ /* 0x000e6c0008000a00 */
[----:B------:R-:W1:Y:S01]  /*5b90*/  LDC.64 R56, c[0x0][0xb10] ;  /* 0x0002c400ff387b82 */ /* 0x000e620000000a00 */
[----:B------:R-:W-:Y:S01]  /*5ba0*/  UMOV UR58, URZ ;  /* 0x000000ff003a7c82 */ /* 0x000fe20008000000 */
[----:B------:R-:W-:Y:S01]  /*5bb0*/  UIADD3 UR55, UPT, UPT, UR52, 0x400, URZ ;  /* 0x0000040034377890 */ /* 0x000fe2000fffe0ff */
[----:B------:R-:W-:Y:S01]  /*5bc0*/  UMOV UR54, URZ ;  /* 0x000000ff00367c82 */ /* 0x000fe20008000000 */
[----:B------:R-:W-:-:S04]  /*5bd0*/  UMOV UR53, URZ ;  /* 0x000000ff00357c82 */ /* 0x000fc80008000000 */
[----:B------:R-:W1:Y:S08]  /*5be0*/  LDC.64 R24, c[0x0][0xb18] ;  /* 0x0002c600ff187b82 */ /* 0x000e700000000a00 */
[----:B------:R-:W1:Y:S08]  /*5bf0*/  LDC.64 R52, c[0x0][0x888] ;  /* 0x00022200ff347b82 */ /* 0x000e700000000a00 */
[----:B------:R-:W1:Y:S01]  /*5c00*/  LDC.64 R22, c[0x0][0xb28] ;  /* 0x0002ca00ff167b82 */ /* 0x000e620000000a00 */
[C---:B---3--:R-:W-:Y:S01]  /*5c10*/  VIADD R3, R2.reuse, 0x40 ;  /* 0x0000004002037836 */ /* 0x048fe20000000000 */
[----:B------:R-:W-:-:S04]  /*5c20*/  LOP3.LUT R2, R2, 0xffff, RZ, 0xc0, !PT ;  /* 0x0000ffff02027812 */ /* 0x000fc800078ec0ff */
[----:B------:R-:W-:Y:S02]  /*5c30*/  LOP3.LUT R3, R3, 0xffff, RZ, 0xc0, !PT ;  /* 0x0000ffff03037812 */ /* 0x000fe400078ec0ff */
[----:B------:R-:W3:Y:S03]  /*5c40*/  LDC.64 R54, c[0x0][0x890] ;  /* 0x00022400ff367b82 */ /* 0x000ee60000000a00 */
[----:B------:R1:W-:Y:S05]  /*5c50*/  STL.64 [R1], R2 ;  /* 0x0000000201007387 */ /* 0x0003ea0000100a00 */
[----:B------:R-:W1:Y:S08]  /*5c60*/  LDC.64 R60, c[0x0][0xa80] ;  /* 0x0002a000ff3c7b82 */ /* 0x000e700000000a00 */
[----:B------:R-:W1:Y:S08]  /*5c70*/  LDC.64 R58, c[0x0][0xa88] ;  /* 0x0002a200ff3a7b82 */ /* 0x000e700000000a00 */
[----:B--2-4-:R-:W1:Y:S02]  /*5c80*/  LDC R66, c[0x0][0x374] ;  /* 0x0000dd00ff427b82 */ /* 0x014e640000000800 */
.L_x_125:
[----:B-1----:R-:W-:Y:S04]  /*5c90*/  SHF.L.U32 R3, R72, 0x1f, RZ ;  /* 0x0000001f48037819 */ /* 0x002fe800000006ff */
[----:B------:R-:W1:Y:S02]  /*5ca0*/  SYNCS.PHASECHK.TRANS64.TRYWAIT P0, [UR52+0x1e0], R3 ;  /* 0x0001e003ff0075a7 */ /* 0x000e640008001134 */
[----:B-1----:R-:W-:Y:S05]  /*5cb0*/  @!P0 BRA `(.L_x_95) ;  /* 0x0000003000548947 */ /* 0x002fea0003800000 */
.L_x_208:
[----:B------:R-:W2:Y:S01]  /*5cc0*/  LDC.64 R12, c[0x0][0xb10] ;  /* 0x0002c400ff0c7b82 */ /* 0x000ea20000000a00 */
[----:B------:R-:W4:Y:S01]  /*5cd0*/  LDS.128 R36, [UR52+0x220] ;  /* 0x00022034ff247984 */ /* 0x000f220008000c00 */
[----:B------:R-:W-:Y:S01]  /*5ce0*/  UIADD3 UR4, UPT, UPT, UR52, 0x1e8, URZ ;  /* 0x000001e834047890 */ /* 0x000fe2000fffe0ff */
[----:B-1----:R-:W-:Y:S01]  /*5cf0*/  IMAD R0, R30, 0x4, R1 ;  /* 0x000000041e007824 */ /* 0x002fe200078e0201 */
[----:B------:R-:W-:Y:S04]  /*5d00*/  ISETP.NE.AND P1, PT, R27, 0x1, PT ;  /* 0x000000011b00780c */ /* 0x000fe80003f25270 */
[----:B------:R-:W1:Y:S01]  /*5d10*/  LDC.64 R10, c[0x0][0xb18] ;  /* 0x0002c600ff0a7b82 */ /* 0x000e620000000a00 */
[----:B------:R-:W-:Y:S01]  /*5d20*/  UPRMT UR4, URZ, 0x654, UR4 ;  /* 0x00000654ff047896 */ /* 0x000fe20008000004 */
[----:B------:R-:W-:Y:S01]  /*5d30*/  ISETP.GE.AND P0, PT, R26, 0x1, PT ;  /* 0x000000011a00780c */ /* 0x000fe20003f06270 */
[----:B------:R-:W-:Y:S01]  /*5d40*/  @!PT LDS RZ, [RZ] ;  /* 0x00000000fffff984 */ /* 0x000fe20000000800 */
[----:B------:R-:W-:Y:S01]  /*5d50*/  @!PT LDS RZ, [RZ] ;  /* 0x00000000fffff984 */ /* 0x000fe20000000800 */
[----:B------:R-:W-:Y:S01]  /*5d60*/  @!PT LDS RZ, [RZ] ;  /* 0x00000000fffff984 */ /* 0x000fe20000000800 */
[----:B------:R-:W-:Y:S01]  /*5d70*/  @!PT LDS RZ, [RZ] ;  /* 0x00000000fffff984 */ /* 0x000fe20000000800 */
[----:B------:R3:W-:Y:S06]  /*5d80*/  MEMBAR.ALL.CTA ;  /* 0x0000000000007992 */ /* 0x0007ec0000008000 */
[----:B---3--:R-:W3:Y:S01]  /*5d90*/  FENCE.VIEW.ASYNC.S ;  /* 0x00000000000073c6 */ /* 0x008ee20000000000 */
[----:B------:R-:W1:Y:S08]  /*5da0*/  @!P1 LDC R14, c[0x0][0xb20] ;  /* 0x0002c800ff0e9b82 */ /* 0x000e700000000800 */
[----:B------:R-:W1:Y:S01]  /*5db0*/  @!P1 LDC R9, c[0x0][0xb0c] ;  /* 0x0002c300ff099b82 */ /* 0x000e620000000800 */
[----:B---3--:R-:W-:Y:S01]  /*5dc0*/  SYNCS.ARRIVE.TRANS64.RED.A1T0 RZ, [UR4], RZ ;  /* 0x000000ffffff79a7 */ /* 0x008fe20008100404 */
[----:B------:R3:W5:Y:S01]  /*5dd0*/  LDL R17, [R0] ;  /* 0x0000000000117983 */ /* 0x0007620000100800 */
[----:B----4-:R-:W-:Y:S04]  /*5de0*/  LOP3.LUT P4, RZ, R38, 0x1, RZ, 0xc0, !PT ;  /* 0x0000000126ff7812 */ /* 0x010fe8000788c0ff */
[----:B------:R-:W-:Y:S09]  /*5df0*/  P2R R81, PR, RZ, 0x10 ;  /* 0x00000010ff517803 */ /* 0x000ff20000000000 */
[----:B------:R-:W-:Y:S02]  /*5e00*/  @P4 MOV R31, R36 ;  /* 0x00000024001f4202 */ /* 0x000fe40000000f00 */
[----:B------:R-:W-:Y:S01]  /*5e10*/  @P4 LOP3.LUT R29, R37, 0xffff, RZ, 0xc0, !PT ;  /* 0x0000ffff251d4812 */ /* 0x000fe200078ec0ff */
[----:B--23--:R-:W-:Y:S06]  /*5e20*/  @!P0 BRA `(.L_x_96) ;  /* 0x0000000000a48947 */ /* 0x00cfec0003800000 */
[----:B------:R-:W-:Y:S01]  /*5e30*/  IMAD.HI.U32 R20, R66, R25, RZ ;  /* 0x0000001942147227 */ /* 0x000fe200078e00ff */
[----:B------:R-:W-:Y:S02]  /*5e40*/  ISETP.NE.AND P0, PT, R24, 0x1, PT ;  /* 0x000000011800780c */ /* 0x000fe40003f05270 */
[----:B------:R-:W-:Y:S01]  /*5e50*/  ISETP.NE.AND P2, PT, R26, 0x1, PT ;  /* 0x000000011a00780c */ /* 0x000fe20003f45270 */
[-C--:B------:R-:W-:Y:S01]  /*5e60*/  IMAD.HI.U32 R16, R67, R56.reuse, RZ ;  /* 0x0000003843107227 */ /* 0x080fe200078e00ff */
[----:B------:R-:W-:Y:S02]  /*5e70*/  SHF.R.U32.HI R21, RZ, R65, R20 ;  /* 0x00000041ff157219 */ /* 0x000fe40000011614 */
[----:B------:R-:W-:Y:S01]  /*5e80*/  ISETP.NE.AND P3, PT, R28, 0x1, PT ;  /* 0x000000011c00780c */ /* 0x000fe20003f65270 */
[----:B------:R-:W-:Y:S01]  /*5e90*/  IMAD.HI.U32 R40, R29, R25, RZ ;  /* 0x000000191d287227 */ /* 0x000fe200078e00ff */
[----:B------:R-:W-:Y:S02]  /*5ea0*/  SHF.R.U32.HI R16, RZ, R57, R16 ;  /* 0x00000039ff107219 */ /* 0x000fe40000011610 */
[----:B------:R-:W-:Y:S01]  /*5eb0*/  SEL R3, R66, R21, !P0 ;  /* 0x0000001542037207 */ /* 0x000fe20004000000 */
[----:B------:R-:W-:Y:S01]  /*5ec0*/  IMAD.HI.U32 R34, R31, R56, RZ ;  /* 0x000000381f227227 */ /* 0x000fe200078e00ff */
[----:B------:R-:W-:Y:S03]  /*5ed0*/  SEL R7, R67, R16, !P3 ;  /* 0x0000001043077207 */ /* 0x000fe60005800000 */
[-C--:B------:R-:W-:Y:S01]  /*5ee0*/  IMAD.HI.U32 R16, R3, R22.reuse, RZ ;  /* 0x0000001603107227 */ /* 0x080fe200078e00ff */
[----:B------:R-:W-:Y:S03]  /*5ef0*/  SHF.R.U32.HI R34, RZ, R57, R34 ;  /* 0x00000039ff227219 */ /* 0x000fe60000011622 */
[----:B------:R-:W-:Y:S01]  /*5f00*/  IMAD.HI.U32 R20, R7, R22, RZ ;  /* 0x0000001607147227 */ /* 0x000fe200078e00ff */
[----:B------:R-:W-:Y:S02]  /*5f10*/  @P2 SHF.R.U32.HI R3, RZ, R23, R16 ;  /* 0x00000017ff032219 */ /* 0x000fe40000011610 */
[----:B------:R-:W-:Y:S02]  /*5f20*/  SHF.R.U32.HI R16, RZ, R65, R40 ;  /* 0x00000041ff107219 */ /* 0x000fe40000011628 */
[----:B------:R-:W-:Y:S01]  /*5f30*/  @P2 SHF.R.U32.HI R7, RZ, R23, R20 ;  /* 0x00000017ff072219 */ /* 0x000fe20000011614 */
[C---:B------:R-:W-:Y:S01]  /*5f40*/  IMAD R2, R26.reuse, R3, RZ ;  /* 0x000000031a027224 */ /* 0x040fe200078e02ff */
[----:B------:R-:W-:Y:S02]  /*5f50*/  SEL R5, R29, R16, !P0 ;  /* 0x000000101d057207 */ /* 0x000fe40004000000 */
[----:B------:R-:W-:Y:S01]  /*5f60*/  SEL R3, R31, R34, !P3 ;  /* 0x000000221f037207 */ /* 0x000fe20005800000 */
[----:B------:R-:W-:Y:S01]  /*5f70*/  IMAD R4, R26, R7, RZ ;  /* 0x000000071a047224 */ /* 0x000fe200078e02ff */
[C---:B------:R-:W-:Y:S01]  /*5f80*/  ISETP.GE.AND P0, PT, R5.reuse, R2, PT ;  /* 0x000000020500720c */ /* 0x040fe20003f06270 */
[----:B------:R-:W-:Y:S03]  /*5f90*/  IMAD.HI.U32 R6, R5, R22, RZ ;  /* 0x0000001605067227 */ /* 0x000fe600078e00ff */
[----:B------:R-:W-:Y:S01]  /*5fa0*/  ISETP.GE.OR P0, PT, R3, R4, P0 ;  /* 0x000000040300720c */ /* 0x000fe20000706670 */
[----:B------:R-:W-:Y:S01]  /*5fb0*/  IMAD.MOV R4, RZ, RZ, -R3 ;  /* 0x000000ffff047224 */ /* 0x000fe200078e0a03 */
[-C--:B------:R-:W-:Y:S03]  /*5fc0*/  SHF.R.U32.HI R6, RZ, R23.reuse, R6 ;  /* 0x00000017ff067219 */ /* 0x080fe60000011606 */
[----:B------:R-:W-:Y:S01]  /*5fd0*/  IMAD R31, R28, R4, R31 ;  /* 0x000000041c1f7224 */ /* 0x000fe200078e021f */
[----:B------:R-:W-:Y:S05]  /*5fe0*/  SEL R15, R5, R6, !P2 ;  /* 0x00000006050f7207 */ /* 0x000fea0005000000 */
[----:B------:R-:W-:Y:S02]  /*5ff0*/  IMAD.MOV R6, RZ, RZ, -R15 ;  /* 0x000000ffff067224 */ /* 0x000fe400078e0a0f */
[C---:B------:R-:W-:Y:S04]  /*6000*/  @!P0 IMAD.HI.U32 R2, R3.reuse, R22, RZ ;  /* 0x0000001603028227 */ /* 0x040fe800078e00ff */
[----:B------:R-:W-:Y:S01]  /*6010*/  IMAD R6, R26, R6, R5 ;  /* 0x000000061a067224 */ /* 0x000fe200078e0205 */
[----:B------:R-:W-:Y:S04]  /*6020*/  @!P0 SHF.R.U32.HI R2, RZ, R23, R2 ;  /* 0x00000017ff028219 */ /* 0x000fe80000011602 */
[----:B------:R-:W-:Y:S02]  /*6030*/  @!P0 SEL R0, R3, R2, !P2 ;  /* 0x0000000203008207 */ /* 0x000fe40005000000 */
[----:B------:R-:W-:Y:S02]  /*6040*/  IADD3 R2, PT, PT, -R5, RZ, RZ ;  /* 0x000000ff05027210 */ /* 0x000fe40007ffe1ff */
[----:B------:R-:W-:Y:S01]  /*6050*/  @!P0 IADD3 R8, PT, PT, R15, -R0, RZ ;  /* 0x800000000f088210 */ /* 0x000fe20007ffe0ff */
[----:B------:R-:W-:Y:S02]  /*6060*/  @!P0 IMAD R0, R7, R6, R0 ;  /* 0x0000000607008224 */ /* 0x000fe400078e0200 */
[----:B------:R-:W-:Y:S02]  /*6070*/  IMAD R29, R24, R2, R29 ;  /* 0x00000002181d7224 */ /* 0x000fe400078e021d */
[----:B------:R-:W-:Y:S02]  /*6080*/  @!P0 IMAD R5, R8, R26, R3 ;  /* 0x0000001a08058224 */ /* 0x000fe400078e0203 */
[----:B------:R-:W-:Y:S04]  /*6090*/  @!P0 IMAD.MOV.U32 R3, RZ, RZ, R0 ;  /* 0x000000ffff038224 */ /* 0x000fe800078e0000 */
[----:B------:R-:W-:Y:S02]  /*60a0*/  IMAD R31, R3, R28, R31 ;  /* 0x0000001c031f7224 */ /* 0x000fe400078e021f */
[----:B------:R-:W-:Y:S07]  /*60b0*/  IMAD R29, R5, R24, R29 ;  /* 0x00000018051d7224 */ /* 0x000fee00078e021d */
.L_x_96:
[----:B-1----:R-:W-:Y:S01]  /*60c0*/  @!P1 ISETP.NE.AND P0, PT, R10, 0x1, PT ;  /* 0x000000010a00980c */ /* 0x002fe20003f05270 */
[----:B------:R-:W-:Y:S01]  /*60d0*/  @!P1 IMAD.HI.U32 R0, R31, R12, RZ ;  /* 0x0000000c1f009227 */ /* 0x000fe200078e00ff */
[----:B------:R-:W-:Y:S01]  /*60e0*/  @!P1 ISETP.NE.AND P2, PT, R9, 0x1, PT ;  /* 0x000000010900980c */ /* 0x000fe20003f45270 */
[----:B------:R-:W-:Y:S01]  /*60f0*/  ULOP3.LUT UP0, URZ, UR55, 0x1b0, URZ, 0xc0, !UPT ;  /* 0x000001b037ff7892 */ /* 0x000fe2000f80c0ff */
[----:B------:R-:W-:Y:S01]  /*6100*/  R2UR UR41, R18 ;  /* 0x00000000122972ca */ /* 0x000fe200000e0000 */
[----:B------:R-:W-:Y:S01]  /*6110*/  @!P1 IMAD.HI.U32 R3, R29, R11, RZ ;  /* 0x0000000b1d039227 */ /* 0x000fe200078e00ff */
[----:B------:R-:W-:Y:S02]  /*6120*/  @!P1 SHF.R.U32.HI R0, RZ, R13, R0 ;  /* 0x0000000dff009219 */ /* 0x000fe40000011600 */
[----:B------:R-:W-:Y:S02]  /*6130*/  @P4 SHF.R.U32.HI R79, RZ, 0x10, R37 ;  /* 0x00000010ff4f4819 */ /* 0x000fe40000011625 */
[----:B------:R-:W-:Y:S02]  /*6140*/  @!P1 SHF.R.U32.HI R2, RZ, R14, R3 ;  /* 0x0000000eff029219 */ /* 0x000fe40000011603 */
[----:B------:R-:W-:Y:S02]  /*6150*/  @!P1 SEL R3, R31, R0, !P2 ;  /* 0x000000001f039207 */ /* 0x000fe40005000000 */
[----:B------:R-:W-:Y:S03]  /*6160*/  @!P1 SEL R2, R29, R2, !P0 ;  /* 0x000000021d029207 */ /* 0x000fe60004000000 */
[----:B------:R-:W-:Y:S02]  /*6170*/  USHF.L.U32 UR41, UR41, 0x6, URZ ;  /* 0x0000000629297899 */ /* 0x000fe400080006ff */
[----:B------:R-:W-:Y:S02]  /*6180*/  @!P1 IMAD.IADD R0, R2, 0x1, -R3 ;  /* 0x0000000102009824 */ /* 0x000fe400078e0a03 */
[----:B------:R-:W-:Y:S02]  /*6190*/  @!P1 IMAD.IADD R2, R3, 0x1, -R2 ;  /* 0x0000000103029824 */ /* 0x000fe400078e0a02 */
[----:B------:R-:W-:Y:S02]  /*61a0*/  @!P1 IMAD R31, R0, R9, R31 ;  /* 0x00000009001f9224 */ /* 0x000fe400078e021f */
[----:B------:R-:W-:Y:S01]  /*61b0*/  @!P1 IMAD R29, R2, R10, R29 ;  /* 0x0000000a021d9224 */ /* 0x000fe200078e021d */
[----:B------:R-:W-:Y:S06]  /*61c0*/  BRA.U !UP0, `(.L_x_97) ;  /* 0x00000001087c7547 */ /* 0x000fec000b800000 */
[----:B------:R-:W1:Y:S01]  /*61d0*/  LDCU.64 UR8, c[0x4][0x80] ;  /* 0x01001000ff0877ac */ /* 0x000e620008000a00 */
[----:B------:R-:W-:Y:S01]  /*61e0*/  MOV R2, 0x0 ;  /* 0x0000000000027802 */ /* 0x000fe20000000f00 */
[----:B------:R-:W-:Y:S02]  /*61f0*/  HFMA2 R12, -RZ, RZ, 0, 5.9604644775390625e-08 ;  /* 0x00000001ff0c7431 */ /* 0x000fe400000001ff */
[----:B------:R-:W-:Y:S01]  /*6200*/  IMAD.MOV.U32 R8, RZ, RZ, 0x70 ;  /* 0x00000070ff087424 */ /* 0x000fe200078e00ff */
[----:B------:R2:W3:Y:S01]  /*6210*/  LDC.64 R14, c[0x4][R2] ;  /* 0x01000000020e7b82 */ /* 0x0004e20000000a00 */
[----:B------:R-:W4:Y:S01]  /*6220*/  LDCU.64 UR6, c[0x4][0x88] ;  /* 0x01001100ff0677ac */ /* 0x000f220008000a00 */
[----:B------:R-:W-:Y:S01]  /*6230*/  IMAD.MOV.U32 R13, RZ, RZ, RZ ;  /* 0x000000ffff0d7224 */ /* 0x000fe200078e00ff */
[----:B------:R-:W2:Y:S01]  /*6240*/  LDCU.64 UR4, c[0x4][0x8] ;  /* 0x01000100ff0477ac */ /* 0x000ea20008000a00 */
[----:B-1----:R-:W-:Y:S01]  /*6250*/  MOV R5, UR9 ;  /* 0x0000000900057c02 */ /* 0x002fe20008000f00 */
[----:B------:R-:W-:Y:S01]  /*6260*/  IMAD.U32 R4, RZ, RZ, UR8 ;  /* 0x00000008ff047e24 */ /* 0x000fe2000f8e00ff */
[----:B----4-:R-:W-:Y:S01]  /*6270*/  MOV R7, UR7 ;  /* 0x0000000700077c02 */ /* 0x010fe20008000f00 */
[----:B------:R-:W-:Y:S01]  /*6280*/  IMAD.U32 R6, RZ, RZ, UR6 ;  /* 0x00000006ff067e24 */ /* 0x000fe2000f8e00ff */
[----:B--2---:R-:W-:Y:S01]  /*6290*/  MOV R11, UR5 ;  /* 0x00000005000b7c02 */ /* 0x004fe20008000f00 */
[----:B------:R-:W-:Y:S02]  /*62a0*/  IMAD.U32 R10, RZ, RZ, UR4 ;  /* 0x00000004ff0a7e24 */ /* 0x000fe4000f8e00ff */
[----:B------:R-:W-:Y:S07]  /*62b0*/  LEPC R20, `(.L_x_98) ;  /* 0x000000001014794e */ /* 0x000fee0000000000 */
[----:B---3-5:R-:W-:Y:S05]  /*62c0*/  CALL.ABS.NOINC R14 ;  /* 0x000000000e007343 */ /* 0x028fea0003c00000 */
.L_x_98:
[----:B------:R-:W1:Y:S01]  /*62d0*/  LDCU.64 UR8, c[0x4][0x80] ;  /* 0x01001000ff0877ac */ /* 0x000e620008000a00 */
[----:B------:R-:W2:Y:S01]  /*62e0*/  LDC.64 R2, c[0x4][R2] ;  /* 0x0100000002027b82 */ /* 0x000ea20000000a00 */
[----:B------:R-:W-:Y:S02]  /*62f0*/  HFMA2 R12, -RZ, RZ, 0, 5.9604644775390625e-08 ;  /* 0x00000001ff0c7431 */ /* 0x000fe400000001ff */
[----:B------:R-:W-:Y:S02]  /*6300*/  IMAD.MOV.U32 R8, RZ, RZ, 0x70 ;  /* 0x00000070ff087424 */ /* 0x000fe400078e00ff */
[----:B------:R-:W-:Y:S01]  /*6310*/  IMAD.MOV.U32 R13, RZ, RZ, RZ ;  /* 0x000000ffff0d7224 */ /* 0x000fe200078e00ff */
[----:B------:R-:W3:Y:S01]  /*6320*/  LDCU.64 UR6, c[0x4][0x88] ;  /* 0x01001100ff0677ac */ /* 0x000ee20008000a00 */
[----:B------:R-:W4:Y:S01]  /*6330*/  LDCU.64 UR4, c[0x4][0x8] ;  /* 0x01000100ff0477ac */ /* 0x000f220008000a00 */
[----:B-1----:R-:W-:Y:S02]  /*6340*/  MOV R4, UR8 ;  /* 0x0000000800047c02 */ /* 0x002fe40008000f00 */
[----:B------:R-:W-:Y:S02]  /*6350*/  MOV R5, UR9 ;  /* 0x0000000900057c02 */ /* 0x000fe40008000f00 */
[----:B---3--:R-:W-:Y:S01]  /*6360*/  MOV R7, UR7 ;  /* 0x0000000700077c02 */ /* 0x008fe20008000f00 */
[----:B------:R-:W-:Y:S01]  /*6370*/  IMAD.U32 R6, RZ, RZ, UR6 ;  /* 0x00000006ff067e24 */ /* 0x000fe2000f8e00ff */
[----:B----4-:R-:W-:Y:S01]  /*6380*/  MOV R11, UR5 ;  /* 0x00000005000b7c02 */ /* 0x010fe20008000f00 */
[----:B------:R-:W-:Y:S02]  /*6390*/  IMAD.U32 R10, RZ, RZ, UR4 ;  /* 0x00000004ff0a7e24 */ /* 0x000fe4000f8e00ff */
[----:B------:R-:W-:Y:S07]  /*63a0*/  LEPC R20, `(.L_x_97) ;  /* 0x000000001014794e */ /* 0x000fee0000000000 */
[----:B--2---:R-:W-:Y:S05]  /*63b0*/  CALL.ABS.NOINC R2 ;  /* 0x0000000002007343 */ /* 0x004fea0003c00000 */
.L_x_97:
[----:B------:R-:W-:Y:S01]  /*63c0*/  ISETP.NE.U32.AND P3, PT, R54, RZ, PT ;  /* 0x000000ff3600720c */ /* 0x000fe20003f65070 */
[----:B------:R-:W-:Y:S01]  /*63d0*/  UISETP.NE.U32.AND UP0, UPT, UR46, URZ, UPT ;  /* 0x000000ff2e00728c */ /* 0x000fe2000bf05070 */
[----:B------:R-:W-:Y:S02]  /*63e0*/  ISETP.NE.AND P6, PT, R78, RZ, PT ;  /* 0x000000ff4e00720c */ /* 0x000fe40003fc5270 */
[----:B------:R-:W-:Y:S01]  /*63f0*/  ISETP.NE.AND.EX P3, PT, R55, RZ, PT, P3 ;  /* 0x000000ff3700720c */ /* 0x000fe20003f65330 */
[----:B------:R-:W-:Y:S01]  /*6400*/  UISETP.NE.AND.EX UP0, UPT, UR47, URZ, UPT, UP0 ;  /* 0x000000ff2f00728c */ /* 0x000fe2000bf05300 */
[----:B------:R-:W-:Y:S02]  /*6410*/  ISETP.NE.U32.AND P1, PT, RZ, UR36, PT ;  /* 0x00000024ff007c0c */ /* 0x000fe4000bf25070 */
[----:B------:R-:W-:Y:S02]  /*6420*/  PLOP3.LUT P0, PT, PT, PT, PT, 0x8, 0x80 ;  /* 0x000000000080781c */ /* 0x000fe40003f0e170 */
[----:B------:R-:W-:Y:S05]  /*6430*/  ISETP.NE.AND.EX P1, PT, RZ, UR37, PT, P1 ;  /* 0x00000025ff007c0c */ /* 0x000fea000bf25310 */
[----:B------:R-:W-:Y:S02]  /*6440*/  @P6 PLOP3.LUT P0, PT, P3, PT, PT, 0x80, 0x8 ;  /* 0x000000000008681c */ /* 0x000fe40001f0f070 */
[----:B------:R-:W-:Y:S11]  /*6450*/  @!P3 BRA `(.L_x_99) ;  /* 0x00000000002cb947 */ /* 0x000ff60003800000 */
[----:B------:R-:W-:Y:S01]  /*6460*/  ISETP.NE.U32.AND P2, PT, R52, RZ, PT ;  /* 0x000000ff3400720c */ /* 0x000fe20003f45070 */
[----:B------:R-:W-:Y:S03]  /*6470*/  IMAD.MOV.U32 R63, RZ, RZ, 0x1 ;  /* 0x00000001ff3f7424 */ /* 0x000fe600078e00ff */
[----:B------:R-:W-:Y:S11]  /*6480*/  ISETP.NE.AND.EX P2, PT, R53, RZ, PT, P2 ;  /* 0x000000ff3500720c */ /* 0x000ff60003f45320 */
[----:B------:R-:W-:Y:S02]  /*6490*/  @!UPT UIADD3 URZ, UPT, UPT, URZ, URZ, URZ ;  /* 0x000000fffffff290 */ /* 0x000fe4000fffe0ff */
[----:B------:R-:W1:Y:S01]  /*64a0*/  @P2 LDC.64 R2, c[0x0][0x888] ;  /* 0x00022200ff022b82 */ /* 0x000e620000000a00 */
[----:B------:R-:W-:Y:S04]  /*64b0*/  @P2 IMAD R0, R19, R54, RZ ;  /* 0x0000003613002224 */ /* 0x000fe800078e02ff */
[----:B-1----:R-:W-:Y:S04]  /*64c0*/  @P2 IMAD.WIDE R2, R0, 0x4, R2 ;  /* 0x0000000400022825 */ /* 0x002fe800078e0202 */
[----:B------:R-:W-:Y:S01]  /*64d0*/  HFMA2 R0, -RZ, RZ, 0, 5.9604644775390625e-08 ;  /* 0x00000001ff007431 */ /* 0x000fe200000001ff */
[----:B-----5:R1:W5:Y:S04]  /*64e0*/  @P2 LDG.E R35, desc[UR50][R2.64] ;  /* 0x0000003202232981 */ /* 0x020368000c1e1900 */
[----:B------:R-:W-:Y:S01]  /*64f0*/  @!P2 PRMT R63, R0, 0x7610, R63 ;  /* 0x00007610003fa816 */ /* 0x000fe2000000003f */
[----:B-1----:R-:W2:Y:S06]  /*6500*/  @!P2 LDC R35, c[0x0][0x880] ;  /* 0x00022000ff23ab82 */ /* 0x002eac0000000800 */
.L_x_99:
[----:B------:R-:W-:Y:S05]  /*6510*/  BRA.U !UP0, `(.L_x_100) ;  /* 0x0000000108207547 */ /* 0x000fea000b800000 */
[----:B------:R-:W-:Y:S04]  /*6520*/  ISETP.NE.U32.AND P2, PT, RZ, UR38, PT ;  /* 0x00000026ff007c0c */ /* 0x000fe8000bf45070 */
[----:B------:R-:W-:Y:S11]  /*6530*/  ISETP.NE.AND.EX P2, PT, RZ, UR39, PT, P2 ;  /* 0x00000027ff007c0c */ /* 0x000ff6000bf45320 */
[----:B------:R-:W-:Y:S02]  /*6540*/  @!UPT UIADD3 URZ, UPT, UPT, URZ, URZ, URZ ;  /* 0x000000fffffff290 */ /* 0x000fe4000fffe0ff */
[----:B------:R-:W1:Y:S01]  /*6550*/  @P2 LDC.64 R2, c[0x0][0x8a8] ;  /* 0x00022a00ff022b82 */ /* 0x000e620000000a00 */
[----:B------:R-:W-:Y:S04]  /*6560*/  @P2 IMAD R5, R19, UR46, RZ ;  /* 0x0000002e13052c24 */ /* 0x000fe8000f8e02ff */
[----:B-1----:R-:W-:Y:S05]  /*6570*/  @P2 IMAD.WIDE R2, R5, 0x4, R2 ;  /* 0x0000000405022825 */ /* 0x002fea00078e0202 */
[----:B-----5:R1:W5:Y:S02]  /*6580*/  @P2 LDG.E R33, desc[UR50][R2.64] ;  /* 0x0000003202212981 */ /* 0x020364000c1e1900 */
[----:B-1----:R-:W3:Y:S02]  /*6590*/  @!P2 LDC R33, c[0x0][0x8a0] ;  /* 0x00022800ff21ab82 */ /* 0x002ee40000000800 */
.L_x_100:
[----:B--2--5:R-:W-:Y:S01]  /*65a0*/  FSETP.NEU.AND P2, PT, R35, RZ, PT ;  /* 0x000000ff2300720b */ /* 0x024fe20003f4d000 */
[----:B------:R-:W-:Y:S01]  /*65b0*/  IMAD.SHL.U32 R88, R45, 0x40, RZ ;  /* 0x000000402d587824 */ /* 0x000fe200078e00ff */
[----:B------:R-:W-:Y:S01]  /*65c0*/  SEL R5, RZ, 0xffffffff, P1 ;  /* 0xffffffffff057807 */ /* 0x000fe20000800000 */
[----:B------:R-:W-:Y:S01]  /*65d0*/  BSSY B1, `(.L_x_101) ;  /* 0x0000045000017945 */ /* 0x000fe20003800000 */
[----:B------:R-:W-:Y:S01]  /*65e0*/  @P6 LOP3.LUT P1, RZ, R63, 0xff, RZ, 0xc0, !PT ;  /* 0x000000ff3fff6812 */ /* 0x000fe2000782c0ff */
[----:B------:R-:W-:Y:S01]  /*65f0*/  IMAD.HI.U32 R9, R88, R61, RZ ;  /* 0x0000003d58097227 */ /* 0x000fe200078e00ff */
[----:B------:R-:W-:Y:S02]  /*6600*/  @P6 SEL R2, RZ, 0xffffffff, P2 ;  /* 0xffffffffff026807 */ /* 0x000fe40001000000 */
[----:B------:R-:W-:Y:S01]  /*6610*/  LOP3.LUT R39, R74, 0x1, RZ, 0x3c, !PT ;  /* 0x000000014a277812 */ /* 0x000fe200078e3cff */
[----:B------:R-:W-:Y:S01]  /*6620*/  IMAD.MOV.U32 R85, RZ, RZ, 0x1 ;  /* 0x00000001ff557424 */ /* 0x000fe200078e00ff */
[----:B------:R-:W-:Y:S01]  /*6630*/  @P0 SEL R2, R5, R2, !P1 ;  /* 0x0000000205020207 */ /* 0x000fe20004800000 */
[----:B------:R-:W-:Y:S01]  /*6640*/  IMAD.IADD R34, R32, 0x1, R17 ;  /* 0x0000000120227824 */ /* 0x000fe200078e0211 */
[----:B------:R-:W-:Y:S01]  /*6650*/  ISETP.NE.AND P0, PT, R60, 0x1, PT ;  /* 0x000000013c00780c */ /* 0x000fe20003f05270 */
[----:B------:R-:W-:Y:S01]  /*6660*/  IMAD.U32 R86, RZ, RZ, UR58 ;  /* 0x0000003aff567e24 */ /* 0x000fe2000f8e00ff */
[----:B------:R-:W-:Y:S02]  /*6670*/  @P6 LOP3.LUT R2, R2, 0x1, RZ, 0xc0, !PT ;  /* 0x0000000102026812 */ /* 0x000fe400078ec0ff */
[----:B------:R-:W-:Y:S02]  /*6680*/  CS2R R50, SRZ ;  /* 0x0000000000327805 */ /* 0x000fe4000001ff00 */
[----:B------:R-:W-:Y:S02]  /*6690*/  SHF.R.U32.HI R9, RZ, R58, R9 ;  /* 0x0000003aff097219 */ /* 0x000fe40000011609 */
[----:B------:R-:W-:Y:S02]  /*66a0*/  CS2R R48, SRZ ;  /* 0x0000000000307805 */ /* 0x000fe4000001ff00 */
[----:B------:R-:W-:Y:S01]  /*66b0*/  ISETP.NE.U32.OR P4, PT, R2, 0x1, !P6 ;  /* 0x000000010200780c */ /* 0x000fe20007785470 */
[----:B------:R-:W-:Y:S01]  /*66c0*/  IMAD.U32 R2, RZ, RZ, UR58 ;  /* 0x0000003aff027e24 */ /* 0x000fe2000f8e00ff */
[----:B------:R-:W-:Y:S02]  /*66d0*/  SEL R82, R88, R9, !P0 ;  /* 0x0000000958527207 */ /* 0x000fe40004000000 */
[----:B------:R-:W-:Y:S02]  /*66e0*/  CS2R R42, SRZ ;  /* 0x00000000002a7805 */ /* 0x000fe4000001ff00 */
[----:B------:R-:W-:Y:S02]  /*66f0*/  ISETP.NE.AND P0, PT, R59, 0x1, PT ;  /* 0x000000013b00780c */ /* 0x000fe40003f05270 */
[----:B------:R-:W-:Y:S02]  /*6700*/  CS2R R40, SRZ ;  /* 0x0000000000287805 */ /* 0x000fe4000001ff00 */
[----:B------:R-:W-:Y:S01]  /*6710*/  LEA R0, R2, UR52, 0x3 ;  /* 0x0000003402007c11 */ /* 0x000fe2000f8e18ff */
[----:B------:R-:W-:Y:S01]  /*6720*/  IMAD.HI.U32 R83, R82, UR48, RZ ;  /* 0x0000003052537c27 */ /* 0x000fe2000f8e00ff */
[----:B------:R-:W-:Y:S02]  /*6730*/  LEA R84, R30, UR52, 0x3 ;  /* 0x000000341e547c11 */ /* 0x000fe4000f8e18ff */
[----:B------:R-:W-:Y:S02]  /*6740*/  SHF.L.U32 R3, R73, 0x1f, RZ ;  /* 0x0000001f49037819 */ /* 0x000fe400000006ff */
[----:B------:R-:W-:Y:S02]  /*6750*/  SHF.R.U32.HI R83, RZ, UR49, R83 ;  /* 0x00000031ff537c19 */ /* 0x000fe40008011653 */
[----:B------:R-:W-:Y:S02]  /*6760*/  @P4 SHF.L.U32 R7, R39, 0x1f, RZ ;  /* 0x0000001f27074819 */ /* 0x000fe400000006ff */
[----:B------:R-:W-:Y:S02]  /*6770*/  SEL R83, R82, R83, !P0 ;  /* 0x0000005352537207 */ /* 0x000fe40004000000 */
[----:B------:R-:W1:Y:S01]  /*6780*/  @P4 SYNCS.PHASECHK.TRANS64.TRYWAIT P1, [R0+URZ+0x1a0], R7 ;  /* 0x0001a007000045a7 */ /* 0x000e6200080211ff */
[----:B------:R-:W-:Y:S02]  /*6790*/  SEL R2, RZ, 0xffffffff, P2 ;  /* 0xffffffffff027807 */ /* 0x000fe40001000000 */
[----:B------:R-:W-:Y:S01]  /*67a0*/  LOP3.LUT P2, R89, R63, 0xff, RZ, 0xc0, !PT ;  /* 0x000000ff3f597812 */ /* 0x000fe2000784c0ff */
[----:B------:R-:W-:Y:S01]  /*67b0*/  IMAD.MOV R4, RZ, RZ, -R83 ;  /* 0x000000ffff047224 */ /* 0x000fe200078e0a53 */
[----:B------:R-:W-:Y:S02]  /*67c0*/  P2R R90, PR, RZ, 0x10 ;  /* 0x00000010ff5a7803 */ /* 0x000fe40000000000 */
[----:B------:R-:W-:Y:S01]  /*67d0*/  @P3 SEL R2, R5, R2, !P2 ;  /* 0x0000000205023207 */ /* 0x000fe20005000000 */
[--C-:B------:R-:W-:Y:S02]  /*67e0*/  IMAD.MOV R5, RZ, RZ, -R82.reuse ;  /* 0x000000ffff057224 */ /* 0x100fe400078e0a52 */
[----:B------:R-:W-:Y:S01]  /*67f0*/  IMAD R82, R59, R4, R82 ;  /* 0x000000043b527224 */ /* 0x000fe200078e0252 */
[----:B------:R-:W-:Y:S01]  /*6800*/  LOP3.LUT R2, R2, 0x1, RZ, 0xc0, !PT ;  /* 0x0000000102027812 */ /* 0x000fe200078ec0ff */
[----:B------:R-:W-:Y:S03]  /*6810*/  IMAD R88, R60, R5, R88 ;  /* 0x000000053c587224 */ /* 0x000fe600078e0258 */
[----:B------:R-:W-:Y:S01]  /*6820*/  ISETP.NE.U32.AND P2, PT, R2, 0x1, PT ;  /* 0x000000010200780c */ /* 0x000fe20003f45070 */
[----:B------:R2:W4:Y:S03]  /*6830*/  SYNCS.PHASECHK.TRANS64.TRYWAIT P0, [R84+URZ+0x1f0], R3 ;  /* 0x0001f003540075a7 */ /* 0x00052600080011ff */
[----:B------:R-:W-:Y:S02]  /*6840*/  P2R R87, PR, RZ, 0x4 ;  /* 0x00000004ff577803 */ /* 0x000fe40000000000 */
[----:B-1----:R-:W-:Y:S01]  /*6850*/  @P4 SEL R85, RZ, 0x1, !P1 ;  /* 0x00000001ff554807 */ /* 0x002fe20004800000 */
[----:B--2---:R-:W-:Y:S06]  /*6860*/  @!P4 BRA `(.L_x_102) ;  /* 0x00000000006cc947 */ /* 0x004fec0003800000 */
[----:B------:R-:W-:Y:S01]  /*6870*/  HFMA2 R43, -RZ, RZ, 0, 0 ;  /* 0x00000000ff2b7431 */ /* 0x000fe200000001ff */
[----:B------:R-:W-:Y:S01]  /*6880*/  ISETP.NE.AND P1, PT, R85, RZ, PT ;  /* 0x000000ff5500720c */ /* 0x000fe20003f25270 */
[----:B------:R-:W-:Y:S01]  /*6890*/  IMAD.U32 R2, RZ, RZ, UR58 ;  /* 0x0000003aff027e24 */ /* 0x000fe2000f8e00ff */
[----:B------:R-:W-:Y:S11]  /*68a0*/  BSSY B0, `(.L_x_103) ;  /* 0x0000005000007945 */ /* 0x000ff60003800000 */
[----:B------:R-:W-:Y:S05]  /*68b0*/  @P1 BRA `(.L_x_104) ;  /* 0x00000000000c1947 */ /* 0x000fea0003800000 */
[----:B------:R-:W-:Y:S04]  /*68c0*/  SHF.L.U32 R5, R39, 0x1f, RZ ;  /* 0x0000001f27057819 */ /* 0x000fe800000006ff */
[----:B------:R-:W1:Y:S02]  /*68d0*/  SYNCS.PHASECHK.TRANS64.TRYWAIT P1, [R0+URZ+0x1a0], R5 ;  /* 0x0001a005000075a7 */ /* 0x000e6400080211ff */
[----:B-1----:R-:W-:Y:S05]  /*68e0*/  @!P1 BRA `(.L_x_105) ;  /* 0x0000002400609947 */ /* 0x002fea0003800000 */
.L_x_104:
[----:B------:R-:W-:Y:S05]  /*68f0*/  BSYNC B0 ;  /* 0x0000000000007941 */ /* 0x000fea0003800000 */
.L_x_103:
[----:B------:R-:W-:Y:S01]  /*6900*/  ISETP.NE.AND P1, PT, R87, RZ, PT ;  /* 0x000000ff5700720c */ /* 0x000fe20003f25270 */
[----:B------:R-:W-:Y:S01]  /*6910*/  IMAD.MOV.U32 R42, RZ, RZ, RZ ;  /* 0x000000ffff2a7224 */ /* 0x000fe200078e00ff */
[----:B------:R-:W-:Y:S02]  /*6920*/  CS2R R40, SRZ ;  /* 0x0000000000287805 */ /* 0x000fe4000001ff00 */
[----:B------:R-:W-:Y:S02]  /*6930*/  CS2R R50, SRZ ;  /* 0x0000000000327805 */ /* 0x000fe4000001ff00 */
[----:B------:R-:W-:Y:S07]  /*6940*/  CS2R R48, SRZ ;  /* 0x0000000000307805 */ /* 0x000fee000001ff00 */
[----:B-1----:R-:W-:Y:S01]  /*6950*/  @P1 IMAD R0, R2, 0x800, R75 ;  /* 0x0000080002001824 */ /* 0x002fe200078e024b */
[----:B------:R-:W-:Y:S05]  /*6960*/  @P1 WARPSYNC.ALL ;  /* 0x0000000000001948 */ /* 0x000fea0003800000 */
[----:B------:R-:W-:Y:S01]  /*6970*/  @P1 LEA R5, R0, UR52, 0x1 ;  /* 0x0000003400051c11 */ /* 0x000fe2000f8e08ff */
[----:B------:R-:W-:Y:S04]  /*6980*/  UIADD3 UR4, UPT, UPT, UR58, 0x1, URZ ;  /* 0x000000013a047890 */ /* 0x000fe8000fffe0ff */
[----:B------:R1:W2:Y:S01]  /*6990*/  @P1 LDSM.16.M88.4 R40, [R5+0x400] ;  /* 0x000400000528183b */ /* 0x0002a20000000200 */
[----:B------:R-:W-:Y:S01]  /*69a0*/  @P1 IMAD R0, R80, 0x2, R5 ;  /* 0x0000000250001824 */ /* 0x000fe200078e0205 */
[----:B------:R-:W-:Y:S04]  /*69b0*/  UISETP.NE.AND UP0, UPT, UR4, 0x3, UPT ;  /* 0x000000030400788c */ /* 0x000fe8000bf05270 */
[----:B------:R1:W1:Y:S01]  /*69c0*/  @P1 LDSM.16.M88.4 R48, [R0+0x400] ;  /* 0x000400000030183b */ /* 0x0002620000000200 */
[----:B------:R-:W-:Y:S01]  /*69d0*/  USEL UR4, UR4, URZ, UP0 ;  /* 0x000000ff04047287 */ /* 0x000fe20008000000 */
[----:B------:R-:W-:Y:S04]  /*69e0*/  PLOP3.LUT P1, PT, PT, PT, UP0, 0x80, 0x8 ;  /* 0x000000000008781c */ /* 0x000fe80003f2f008 */
[----:B------:R-:W-:Y:S01]  /*69f0*/  SEL R2, RZ, 0x1, P1 ;  /* 0x00000001ff027807 */ /* 0x000fe20000800000 */
[----:B------:R-:W-:Y:S03]  /*6a00*/  IMAD.U32 R86, RZ, RZ, UR4 ;  /* 0x00000004ff567e24 */ /* 0x000fe6000f8e00ff */
[----:B------:R-:W-:Y:S02]  /*6a10*/  LOP3.LUT R39, R39, R2, RZ, 0x3c, !PT ;  /* 0x0000000227277212 */ /* 0x000fe400078e3cff */
.L_x_102:
[----:B------:R-:W-:Y:S05]  /*6a20*/  BSYNC B1 ;  /* 0x0000000000017941 */ /* 0x000fea0003800000 */
.L_x_101:
[----:B-1----:R-:W-:Y:S04]  /*6a30*/  SHF.R.U32.HI R0, RZ, 0x15, R34 ;  /* 0x00000015ff007819 */ /* 0x002fe80000011622 */
[----:B------:R-:W-:Y:S01]  /*6a40*/  LOP3.LUT P1, RZ, R0, 0x3, R77, 0x48, !PT ;  /* 0x0000000300ff7812 */ /* 0x000fe2000782484d */
[----:B------:R-:W-:Y:S01]  /*6a50*/  @!UPT UIADD3 URZ, UPT, UPT, URZ, URZ, URZ ;  /* 0x000000fffffff290 */ /* 0x000fe2000fffe0ff */
[----:B----4-:R-:W-:Y:S11]  /*6a60*/  @P0 BRA `(.L_x_106) ;  /* 0x0000000000080947 */ /* 0x010ff60003800000 */
[----:B------:R-:W1:Y:S02]  /*6a70*/  SYNCS.PHASECHK.TRANS64.TRYWAIT P0, [R84+URZ+0x1f0], R3 ;  /* 0x0001f003540075a7 */ /* 0x000e6400080011ff */
[----:B-1----:R-:W-:Y:S05]  /*6a80*/  @!P0 BRA `(.L_x_107) ;  /* 0x00000024000c8947 */ /* 0x002fea0003800000 */
.L_x_106:
[----:B------:R-:W-:Y:S05]  /*6a90*/  @!P1 BRA `(.L_x_108) ;  /* 0x0000000000409947 */ /* 0x000fea0003800000 */
[----:B------:R-:W4:Y:S01]  /*6aa0*/  LDCU.64 UR8, c[0x4][0x70] ;  /* 0x01000e00ff0877ac */ /* 0x000f220008000a00 */
[----:B-1----:R-:W-:Y:S01]  /*6ab0*/  MOV R3, 0x0 ;  /* 0x0000000000037802 */ /* 0x002fe20000000f00 */
[----:B------:R-:W-:Y:S02]  /*6ac0*/  HFMA2 R12, -RZ, RZ, 0, 5.9604644775390625e-08 ;  /* 0x00000001ff0c7431 */ /* 0x000fe400000001ff */
[----:B------:R-:W-:Y:S02]  /*6ad0*/  IMAD.MOV.U32 R8, RZ, RZ, 0x192 ;  /* 0x00000192ff087424 */ /* 0x000fe400078e00ff */
[----:B------:R-:W-:Y:S01]  /*6ae0*/  IMAD.MOV.U32 R13, RZ, RZ, RZ ;  /* 0x000000ffff0d7224 */ /* 0x000fe200078e00ff */
[----:B------:R-:W1:Y:S01]  /*6af0*/  LDCU.64 UR6, c[0x4][0x78] ;  /* 0x01000f00ff0677ac */ /* 0x000e620008000a00 */
[----:B------:R-:W2:Y:S01]  /*6b00*/  LDC.64 R2, c[0x4][R3] ;  /* 0x0100000003027b82 */ /* 0x000ea20000000a00 */
[----:B------:R-:W5:Y:S01]  /*6b10*/  LDCU.64 UR4, c[0x4][0x10] ;  /* 0x01000200ff0477ac */ /* 0x000f620008000a00 */
[----:B----4-:R-:W-:Y:S01]  /*6b20*/  MOV R5, UR9 ;  /* 0x0000000900057c02 */ /* 0x010fe20008000f00 */
[----:B------:R-:W-:Y:S01]  /*6b30*/  IMAD.U32 R4, RZ, RZ, UR8 ;  /* 0x00000008ff047e24 */ /* 0x000fe2000f8e00ff */
[----:B-1----:R-:W-:Y:S01]  /*6b40*/  MOV R7, UR7 ;  /* 0x0000000700077c02 */ /* 0x002fe20008000f00 */
[----:B------:R-:W-:Y:S01]  /*6b50*/  IMAD.U32 R6, RZ, RZ, UR6 ;  /* 0x00000006ff067e24 */ /* 0x000fe2000f8e00ff */
[----:B-----5:R-:W-:Y:S01]  /*6b60*/  MOV R11, UR5 ;  /* 0x00000005000b7c02 */ /* 0x020fe20008000f00 */
[----:B------:R-:W-:Y:S02]  /*6b70*/  IMAD.U32 R10, RZ, RZ, UR4 ;  /* 0x00000004ff0a7e24 */ /* 0x000fe4000f8e00ff */
[----:B------:R-:W-:Y:S07]  /*6b80*/  LEPC R20, `(.L_x_108) ;  /* 0x000000001014794e */ /* 0x000fee0000000000 */
[----:B--23--:R-:W-:Y:S05]  /*6b90*/  CALL.ABS.NOINC R2 ;  /* 0x0000000002007343 */ /* 0x00cfea0003c00000 */
.L_x_108:
[----:B------:R-:W-:Y:S05]  /*6ba0*/  WARPSYNC.ALL ;  /* 0x0000000000007948 */ /* 0x000fea0003800000 */
[----:B------:R-:W-:Y:S01]  /*6bb0*/  R2UR UR4, R34 ;  /* 0x00000000220472ca */ /* 0x000fe200000e0000 */
[--C-:B--2---:R-:W-:Y:S01]  /*6bc0*/  HADD2.F32 R20, -RZ, R40.reuse.H0_H0 ;  /* 0x20000028ff147230 */ /* 0x104fe20000004100 */
[----:B------:R-:W-:Y:S01]  /*6bd0*/  MOV R70, UR58 ;  /* 0x0000003a00467c02 */ /* 0x000fe20008000f00 */
[----:B------:R-:W-:Y:S01]  /*6be0*/  HADD2.F32 R21, -RZ, R40.H1_H1 ;  /* 0x30000028ff157230 */ /* 0x000fe20000004100 */
[----:B------:R-:W-:Y:S01]  /*6bf0*/  SHF.L.U32 R91, R80, 0x1, RZ ;  /* 0x00000001505b7819 */ /* 0x000fe200000006ff */
[----:B------:R-:W-:Y:S01]  /*6c00*/  HADD2.F32 R36, -RZ, R41.H1_H1 ;  /* 0x30000029ff247230 */ /* 0x000fe20000004100 */
[----:B------:R-:W-:Y:S01]  /*6c10*/  LEA R92, R70, R75, 0xb ;  /* 0x0000004b465c7211 */ /* 0x000fe200078e58ff */
[----:B------:R-:W-:Y:S01]  /*6c20*/  HADD2.F32 R37, -RZ, R48.H0_H0 ;  /* 0x20000030ff257230 */ /* 0x000fe20000004100 */
[----:B------:R-:W-:Y:S01]  /*6c30*/  ISETP.NE.AND P0, PT, R76, RZ, PT ;  /* 0x000000ff4c00720c */ /* 0x000fe20003f05270 */
[----:B------:R-:W-:Y:S01]  /*6c40*/  HADD2.F32 R38, -RZ, R51.H1_H1 ;  /* 0x30000033ff267230 */ /* 0x000fe20000004100 */
[----:B------:R-:W-:Y:S01]  /*6c50*/  LEA R93, R92, UR52, 0x1 ;  /* 0x000000345c5d7c11 */ /* 0x000fe2000f8e08ff */
[----:B------:R-:W-:Y:S02]  /*6c60*/  BSSY.RECONVERGENT B0, `(.L_x_109) ;  /* 0x0000049000007945 */ /* 0x000fe40003800200 */
[----:B------:R-:W3:Y:S01]  /*6c70*/  LDTM.16dp256bit.x4 R4, tmem[UR4] ;  /* 0x00000004000479ee */ /* 0x000ee20008120000 */
[----:B------:R-:W-:Y:S01]  /*6c80*/  IADD3 R92, PT, PT, R91, 0x400, R93 ;  /* 0x000004005b5c7810 */ /* 0x000fe20007ffe05d */
[C---:B---3--:R-:W-:Y:S01]  /*6c90*/  FMUL R0, R33.reuse, R4 ;  /* 0x0000000421007220 */ /* 0x048fe20000400000 */
[C---:B------:R-:W-:Y:S01]  /*6ca0*/  FMUL R2, R33.reuse, R5 ;  /* 0x0000000521027220 */ /* 0x040fe20000400000 */
[C---:B-1----:R-:W-:Y:S01]  /*6cb0*/  FMUL R3, R33.reuse, R6 ;  /* 0x0000000621037220 */ /* 0x042fe20000400000 */
[----:B------:R-:W-:Y:S01]  /*6cc0*/  FMUL R7, R33, R7 ;  /* 0x0000000721077220 */ /* 0x000fe20000400000 */
[C---:B------:R-:W-:Y:S01]  /*6cd0*/  FFMA R0, R35.reuse, R20, R0 ;  /* 0x0000001423007223 */ /* 0x040fe20000000000 */
[----:B------:R-:W-:Y:S02]  /*6ce0*/  HADD2.F32 R20, -RZ, R41.H0_H0 ;  /* 0x20000029ff147230 */ /* 0x000fe40000004100 */
[----:B------:R-:W-:Y:S01]  /*6cf0*/  FFMA R2, R35, R21, R2 ;  /* 0x0000001523027223 */ /* 0x000fe20000000002 */
[C---:B------:R-:W-:Y:S01]  /*6d00*/  FMUL R4, R33.reuse, R8 ;  /* 0x0000000821047220 */ /* 0x040fe20000400000 */
[----:B------:R-:W-:Y:S01]  /*6d10*/  FMUL R5, R33, R9 ;  /* 0x0000000921057220 */ /* 0x000fe20000400000 */
[--C-:B------:R-:W-:Y:S02]  /*6d20*/  HADD2.F32 R21, -RZ, R43.reuse.H0_H0 ;  /* 0x2000002bff157230 */ /* 0x100fe40000004100 */
[C---:B------:R-:W-:Y:S01]  /*6d30*/  FFMA R3, R35.reuse, R20, R3 ;  /* 0x0000001423037223 */ /* 0x040fe20000000003 */
[--C-:B------:R-:W-:Y:S01]  /*6d40*/  HADD2.F32 R20, -RZ, R42.reuse.H0_H0 ;  /* 0x2000002aff147230 */ /* 0x100fe20000004100 */
[----:B------:R-:W-:Y:S01]  /*6d50*/  F2FP.F16.F32.PACK_AB R44, R2, R0 ;  /* 0x00000000022c723e */ /* 0x000fe200000000ff */
[----:B------:R-:W-:Y:S01]  /*6d60*/  FFMA R7, R35, R36, R7 ;  /* 0x0000002423077223 */ /* 0x000fe20000000007 */
[----:B------:R-:W-:Y:S01]  /*6d70*/  FMUL R6, R33, R10 ;  /* 0x0000000a21067220 */ /* 0x000fe20000400000 */
[----:B------:R-:W-:Y:S02]  /*6d80*/  HADD2.F32 R36, -RZ, R43.H1_H1 ;  /* 0x3000002bff247230 */ /* 0x000fe40000004100 */
[----:B------:R-:W-:Y:S01]  /*6d90*/  FFMA R4, R35, R20, R4 ;  /* 0x0000001423047223 */ /* 0x000fe20000000004 */
[----:B------:R-:W-:Y:S01]  /*6da0*/  HADD2.F32 R20, -RZ, R42.H1_H1 ;  /* 0x3000002aff147230 */ /* 0x000fe20000004100 */
[----:B------:R-:W-:Y:S01]  /*6db0*/  F2FP.F16.F32.PACK_AB R45, R7, R3 ;  /* 0x00000003072d723e */ /* 0x000fe200000000ff */
[C---:B------:R-:W-:Y:S01]  /*6dc0*/  FMUL R11, R33.reuse, R11 ;  /* 0x0000000b210b7220 */ /* 0x040fe20000400000 */
[C---:B------:R-:W-:Y:S01]  /*6dd0*/  FMUL R8, R33.reuse, R12 ;  /* 0x0000000c21087220 */ /* 0x040fe20000400000 */
[----:B------:R-:W-:Y:S01]  /*6de0*/  FMUL R9, R33, R13 ;  /* 0x0000000d21097220 */ /* 0x000fe20000400000 */
[C---:B------:R-:W-:Y:S01]  /*6df0*/  FFMA R5, R35.reuse, R20, R5 ;  /* 0x0000001423057223 */ /* 0x040fe20000000005 */
[----:B------:R-:W-:Y:S02]  /*6e00*/  HADD2.F32 R20, -RZ, R48.H1_H1 ;  /* 0x30000030ff147230 */ /* 0x000fe40000004100 */
[C---:B------:R-:W-:Y:S01]  /*6e10*/  FFMA R6, R35.reuse, R21, R6 ;  /* 0x0000001523067223 */ /* 0x040fe20000000006 */
[C---:B------:R-:W-:Y:S01]  /*6e20*/  FFMA R11, R35.reuse, R36, R11 ;  /* 0x00000024230b7223 */ /* 0x040fe2000000000b */
[C---:B------:R-:W-:Y:S01]  /*6e30*/  FFMA R8, R35.reuse, R37, R8 ;  /* 0x0000002523087223 */ /* 0x040fe20000000008 */
[--C-:B------:R-:W-:Y:S02]  /*6e40*/  HADD2.F32 R21, -RZ, R49.reuse.H0_H0 ;  /* 0x20000031ff157230 */ /* 0x100fe40000004100 */
[----:B------:R-:W-:Y:S01]  /*6e50*/  FFMA R9, R35, R20, R9 ;  /* 0x0000001423097223 */ /* 0x000fe20000000009 */
[C---:B------:R-:W-:Y:S01]  /*6e60*/  FMUL R10, R33.reuse, R14 ;  /* 0x0000000e210a7220 */ /* 0x040fe20000400000 */
[----:B------:R-:W-:Y:S02]  /*6e70*/  HADD2.F32 R20, -RZ, R49.H1_H1 ;  /* 0x30000031ff147230 */ /* 0x000fe40000004100 */
[C---:B------:R-:W-:Y:S01]  /*6e80*/  FMUL R15, R33.reuse, R15 ;  /* 0x0000000f210f7220 */ /* 0x040fe20000400000 */
[----:B------:R-:W-:Y:S01]  /*6e90*/  FMUL R12, R33, R16 ;  /* 0x00000010210c7220 */ /* 0x000fe20000400000 */
[C---:B------:R-:W-:Y:S01]  /*6ea0*/  FFMA R10, R35.reuse, R21, R10 ;  /* 0x00000015230a7223 */ /* 0x040fe2000000000a */
[--C-:B------:R-:W-:Y:S02]  /*6eb0*/  HADD2.F32 R36, -RZ, R50.reuse.H1_H1 ;  /* 0x30000032ff247230 */ /* 0x100fe40000004100 */
[----:B------:R-:W-:Y:S01]  /*6ec0*/  FFMA R15, R35, R20, R15 ;  /* 0x00000014230f7223 */ /* 0x000fe2000000000f */
[----:B------:R-:W-:Y:S02]  /*6ed0*/  HADD2.F32 R20, -RZ, R50.H0_H0 ;  /* 0x20000032ff147230 */ /* 0x000fe40000004100 */
[C---:B------:R-:W-:Y:S01]  /*6ee0*/  FMUL R13, R33.reuse, R17 ;  /* 0x00000011210d7220 */ /* 0x040fe20000400000 */
[----:B------:R-:W-:Y:S02]  /*6ef0*/  HADD2.F32 R21, -RZ, R51.H0_H0 ;  /* 0x20000033ff157230 */ /* 0x000fe40000004100 */
[C---:B------:R-:W-:Y:S01]  /*6f00*/  FMUL R14, R33.reuse, R18 ;  /* 0x00000012210e7220 */ /* 0x040fe20000400000 */
[----:B------:R-:W-:Y:S01]  /*6f10*/  FMUL R19, R33, R19 ;  /* 0x0000001321137220 */ /* 0x000fe20000400000 */
[C---:B------:R-:W-:Y:S01]  /*6f20*/  FFMA R12, R35.reuse, R20, R12 ;  /* 0x00000014230c7223 */ /* 0x040fe2000000000c */
[C---:B------:R-:W-:Y:S01]  /*6f30*/  FFMA R13, R35.reuse, R36, R13 ;  /* 0x00000024230d7223 */ /* 0x040fe2000000000d */
[C---:B------:R-:W-:Y:S01]  /*6f40*/  FFMA R14, R35.reuse, R21, R14 ;  /* 0x00000015230e7223 */ /* 0x040fe2000000000e */
[----:B------:R-:W-:Y:S01]  /*6f50*/  FFMA R19, R35, R38, R19 ;  /* 0x0000002623137223 */ /* 0x000fe20000000013 */
[----:B------:R-:W-:Y:S02]  /*6f60*/  F2FP.F16.F32.PACK_AB R46, R5, R4 ;  /* 0x00000004052e723e */ /* 0x000fe400000000ff */
[----:B------:R-:W-:Y:S02]  /*6f70*/  F2FP.F16.F32.PACK_AB R47, R11, R6 ;  /* 0x000000060b2f723e */ /* 0x000fe400000000ff */
[----:B------:R-:W-:Y:S02]  /*6f80*/  F2FP.F16.F32.PACK_AB R68, R9, R8 ;  /* 0x000000080944723e */ /* 0x000fe400000000ff */
[----:B------:R-:W-:Y:S01]  /*6f90*/  F2FP.F16.F32.PACK_AB R69, R15, R10 ;  /* 0x0000000a0f45723e */ /* 0x000fe200000000ff */
[----:B------:R1:W-:Y:S01]  /*6fa0*/  STSM.16.M88.4 [R93+0x400], R44 ;  /* 0x0004002c5d007844 */ /* 0x0003e20000000200 */
[----:B------:R-:W-:Y:S02]  /*6fb0*/  F2FP.F16.F32.PACK_AB R70, R13, R12 ;  /* 0x0000000c0d46723e */ /* 0x000fe400000000ff */
[----:B------:R-:W-:Y:S05]  /*6fc0*/  F2FP.F16.F32.PACK_AB R71, R19, R14 ;  /* 0x0000000e1347723e */ /* 0x000fea00000000ff */
[----:B------:R1:W-:Y:S01]  /*6fd0*/  STSM.16.M88.4 [R92], R68 ;  /* 0x000000445c007844 */ /* 0x0003e20000000200 */
[----:B------:R-:W-:Y:S01]  /*6fe0*/  @!PT LDS RZ, [RZ] ;  /* 0x00000000fffff984 */ /* 0x000fe20000000800 */
[----:B------:R-:W-:Y:S01]  /*6ff0*/  @!PT LDS RZ, [RZ] ;  /* 0x00000000fffff984 */ /* 0x000fe20000000800 */
[----:B------:R-:W-:Y:S01]  /*7000*/  @!PT LDS RZ, [RZ] ;  /* 0x00000000fffff984 */ /* 0x000fe20000000800 */
[----:B------:R-:W-:Y:S01]  /*7010*/  @!PT LDS RZ, [RZ] ;  /* 0x00000000fffff984 */ /* 0x000fe20000000800 */
[----:B------:R2:W-:Y:S07]  /*7020*/  MEMBAR.ALL.CTA ;  /* 0x0000000000007992 */ /* 0x0005ee0000008000 */
[----:B--2---:R-:W2:Y:S02]  /*7030*/  FENCE.VIEW.ASYNC.S ;  /* 0x00000000000073c6 */ /* 0x004ea40000000000 */
[----:B--2---:R-:W-:Y:S06]  /*7040*/  BAR.SYNC.DEFER_BLOCKING 0x1, 0x80 ;  /* 0x0042000000007b1d */ /* 0x004fec0000010000 */
[----:B------:R-:W-:Y:S05]  /*7050*/  @P0 BRA `(.L_x_110) ;  /* 0x0000000000240947 */ /* 0x000fea0003800000 */
[----:B------:R-:W-:Y:S01]  /*7060*/  R2UR UR42, R88 ;  /* 0x00000000582a72ca */ /* 0x000fe200000e0000 */
[----:B------:R-:W-:Y:S01]  /*7070*/  UIADD3 UR6, UP0, UPT, UR56, 0x680, URZ ;  /* 0x0000068038067890 */ /* 0x000fe2000ff1e0ff */
[----:B------:R-:W-:Y:S01]  /*7080*/  R2UR UR43, R82 ;  /* 0x00000000522b72ca */ /* 0x000fe200000e0000 */
[----:B------:R-:W-:Y:S01]  /*7090*/  ULEA UR4, UR58, UR52, 0xc ;  /* 0x000000343a047291 */ /* 0x000fe2000f8e60ff */
[----:B------:R-:W-:Y:S01]  /*70a0*/  R2UR UR44, R83 ;  /* 0x00000000532c72ca */ /* 0x000fe200000e0000 */
[----:B------:R-:W-:Y:S02]  /*70b0*/  UIADD3.X UR7, UPT, UPT, URZ, UR57, URZ, UP0, !UPT ;  /* 0x00000039ff077290 */ /* 0x000fe400087fe4ff */
[----:B------:R-:W-:Y:S10]  /*70c0*/  UIADD3 UR40, UPT, UPT, UR4, 0x400, URZ ;  /* 0x0000040004287890 */ /* 0x000ff4000fffe0ff */
[----:B------:R2:W-:Y:S02]  /*70d0*/  UTMASTG.4D.IM2COL [UR40], [UR6] ;  /* 0x00000028060073b5 */ /* 0x0005e40008058000 */
[----:B--2---:R0:W-:Y:S02]  /*70e0*/  UTMACMDFLUSH ;  /* 0x00000000000079b7 */ /* 0x0041e40000000000 */
.L_x_110:
[----:B------:R-:W-:Y:S05]  /*70f0*/  BSYNC.RECONVERGENT B0 ;  /* 0x0000000000007941 */ /* 0x000fea0003800200 */
.L_x_109:
[----:B------:R-:W-:Y:S01]  /*7100*/  UIADD3 UR40, UPT, UPT, UR58, 0x1, URZ ;  /* 0x000000013a287890 */ /* 0x000fe2000fffe0ff */
[----:B------:R-:W-:Y:S03]  /*7110*/  BSSY.RECONVERGENT B0, `(.L_x_111) ;  /* 0x0000005000007945 */ /* 0x000fe60003800200 */
[----:B------:R-:W-:Y:S04]  /*7120*/  UISETP.NE.AND UP0, UPT, UR40, 0x3, UPT ;  /* 0x000000032800788c */ /* 0x000fe8000bf05270 */
[----:B------:R-:W-:Y:S01]  /*7130*/  USEL UR42, UR40, URZ, UP0 ;  /* 0x000000ff282a7287 */ /* 0x000fe20008000000 */
[----:B------:R-:W-:Y:S11]  /*7140*/  @P0 BRA `(.L_x_112) ;  /* 0x0000000000040947 */ /* 0x000ff60003800000 */
[----:B------:R-:W-:Y:S04]  /*7150*/  DEPBAR.LE SB0, 0x1 ;  /* 0x000080400000791a */ /* 0x000fe80000000000 */
.L_x_112:
[----:B------:R-:W-:Y:S05]  /*7160*/  BSYNC.RECONVERGENT B0 ;  /* 0x0000000000007941 */ /* 0x000fea0003800200 */
.L_x_111:
[----:B------:R-:W-:Y:S01]  /*7170*/  BAR.SYNC.DEFER_BLOCKING 0x1, 0x80 ;  /* 0x0042000000007b1d */ /* 0x000fe20000010000 */
[----:B------:R-:W-:Y:S01]  /*7180*/  ISETP.NE.AND P1, PT, R90, RZ, PT ;  /* 0x000000ff5a00720c */ /* 0x000fe20003f25270 */
[----:B------:R-:W-:Y:S01]  /*7190*/  UISETP.NE.AND UP0, UPT, UR54, URZ, UPT ;  /* 0x000000ff3600728c */ /* 0x000fe2000bf05270 */
[----:B------:R-:W-:Y:S11]  /*71a0*/  LEA R3, R86, UR52, 0x3 ;  /* 0x0000003456037c11 */ /* 0x000ff6000f8e18ff */
[----:B------:R-:W-:Y:S01]  /*71b0*/  @P1 SHF.L.U32 R4, R39, 0x1f, RZ ;  /* 0x0000001f27041819 */ /* 0x000fe200000006ff */
[----:B------:R-:W-:Y:S06]  /*71c0*/  BRA.U !UP0, `(.L_x_113) ;  /* 0x0000000108287547 */ /* 0x000fec000b800000 */
[----:B------:R-:W2:Y:S01]  /*71d0*/  S2R R0, SR_CgaCtaId ;  /* 0x0000000000007919 */ /* 0x000ea20000008800 */
[----:B------:R-:W-:Y:S05]  /*71e0*/  IMAD.U32 R2, RZ, RZ, UR53 ;  /* 0x00000035ff027e24 */ /* 0x000fea000f8e00ff */
[C---:B------:R-:W-:Y:S01]  /*71f0*/  @P1 LEA R5, R2.reuse, UR52, 0x3 ;  /* 0x0000003402051c11 */ /* 0x040fe2000f8e18ff */
[----:B------:R-:W-:Y:S04]  /*7200*/  VIADD R2, R2, 0x1 ;  /* 0x0000000102027836 */ /* 0x000fe80000000000 */
[----:B------:R-:W-:Y:S01]  /*7210*/  @P1 VIADD R5, R5, 0x1b8 ;  /* 0x000001b805051836 */ /* 0x000fe20000000000 */
[C---:B------:R-:W-:Y:S04]  /*7220*/  ISETP.NE.AND P0, PT, R2.reuse, 0x3, PT ;  /* 0x000000030200780c */ /* 0x040fe80003f05270 */
[----:B------:R-:W-:Y:S04]  /*7230*/  SEL R2, R2, RZ, P0 ;  /* 0x000000ff02027207 */ /* 0x000fe80000000000 */
[----:B------:R-:W-:Y:S02]  /*7240*/  R2UR UR53, R2 ;  /* 0x00000000023572ca */ /* 0x000fe400000e0000 */
[----:B--2---:R-:W-:Y:S04]  /*7250*/  @P1 PRMT R0, R0, 0x654, R5 ;  /* 0x0000065400001816 */ /* 0x004fe80000000005 */
[----:B------:R2:W-:Y:S09]  /*7260*/  @P1 SYNCS.ARRIVE.TRANS64.RED.A1T0 RZ, [R0+URZ], RZ ;  /* 0x000000ff00ff19a7 */ /* 0x0005f200081004ff */
.L_x_113:
[----:B------:R-:W3:Y:S01]  /*7270*/  @P1 SYNCS.PHASECHK.TRANS64.TRYWAIT P0, [R3+URZ+0x1a0], R4 ;  /* 0x0001a004030015a7 */ /* 0x000ee200080011ff */
[----:B------:R-:W-:Y:S01]  /*7280*/  BSSY B1, `(.L_x_114) ;  /* 0x0000013000017945 */ /* 0x000fe20003800000 */
[----:B---3--:R-:W-:Y:S03]  /*7290*/  @P1 SEL R85, RZ, 0x1, !P0 ;  /* 0x00000001ff551807 */ /* 0x008fe60004000000 */
[----:B------:R-:W-:Y:S05]  /*72a0*/  @!P1 BRA `(.L_x_115) ;  /* 0x0000000000409947 */ /* 0x000fea0003800000 */
[----:B------:R-:W-:Y:S01]  /*72b0*/  ISETP.NE.AND P1, PT, R87, RZ, PT ;  /* 0x000000ff5700720c */ /* 0x000fe20003f25270 */
[----:B------:R-:W-:Y:S01]  /*72c0*/  BSSY B0, `(.L_x_116) ;  /* 0x0000009000007945 */ /* 0x000fe20003800000 */
[----:B------:R-:W-:Y:S11]  /*72d0*/  ISETP.NE.AND P0, PT, R85, RZ, PT ;  /* 0x000000ff5500720c */ /* 0x000ff60003f05270 */
[----:B------:R-:W-:Y:S05]  /*72e0*/  @P1 IMAD R2, R86, 0x800, R75 ;  /* 0x0000080056021824 */ /* 0x000fea00078e024b */
[----:B------:R-:W-:Y:S05]  /*72f0*/  @P1 LEA R2, R2, UR52, 0x1 ;  /* 0x0000003402021c11 */ /* 0x000fea000f8e08ff */
[----:B--2---:R-:W-:Y:S01]  /*7300*/  @P1 IMAD.IADD R0, R91, 0x1, R2 ;  /* 0x000000015b001824 */ /* 0x004fe200078e0202 */
[----:B------:R-:W-:Y:S06]  /*7310*/  @P0 BRA `(.L_x_117) ;  /* 0x00000000000c0947 */ /* 0x000fec0003800000 */
[----:B------:R-:W-:Y:S04]  /*7320*/  SHF.L.U32 R4, R39, 0x1f, RZ ;  /* 0x0000001f27047819 */ /* 0x000fe800000006ff */
[----:B------:R-:W2:Y:S02]  /*7330*/  SYNCS.PHASECHK.TRANS64.TRYWAIT P0, [R3+URZ+0x1a0], R4 ;  /* 0x0001a004030075a7 */ /* 0x000ea400080011ff */
[----:B--2---:R-:W-:Y:S05]  /*7340*/  @!P0 BRA `(.L_x_118) ;  /* 0x0000001800f08947 */ /* 0x004fea0003800000 */
.L_x_117:
[----:B------:R-:W-:Y:S05]  /*7350*/  BSYNC B0 ;  /* 0x0000000000007941 */ /* 0x000fea0003800000 */
.L_x_116:
[----:B------:R-:W-:Y:S11]  /*7360*/  ISETP.NE.AND P0, PT, R87, RZ, PT ;  /* 0x000000ff5700720c */ /* 0x000ff60003f05270 */
[----:B------:R-:W-:Y:S02]  /*7370*/  @!UPT UIADD3 URZ, UPT, UPT, URZ, URZ, URZ ;  /* 0x000000fffffff290 */ /* 0x000fe4000fffe0ff */
[----:B------:R-:W-:Y:S05]  /*7380*/  @P0 WARPSYNC.ALL ;  /* 0x0000000000000948 */ /* 0x000fea0003800000 */
[----:B------:R3:W4:Y:S04]  /*7390*/  @P0 LDSM.16.M88.4 R40, [R2+0x400] ;  /* 0x000400000228083b */ /* 0x0007280000000200 */
[----:B------:R3:W1:Y:S02]  /*73a0*/  @P0 LDSM.16.M88.4 R48, [R0+0x400] ;  /* 0x000400000030083b */ /* 0x0006640000000200 */
.L_x_115:
[----:B------:R-:W-:Y:S05]  /*73b0*/  BSYNC B1 ;  /* 0x0000000000017941 */ /* 0x000fea0003800000 */
.L_x_114:
[----:B--23--:R-:W-:Y:S05]  /*73c0*/  VIADD R0, R34, 0x20 ;  /* 0x0000002022007836 */ /* 0x00cfea0000000000 */
[----:B------:R-:W-:Y:S04]  /*73d0*/  SHF.R.U32.HI R0, RZ, 0x15, R0 ;  /* 0x00000015ff007819 */ /* 0x000fe80000011600 */
[----:B------:R-:W-:Y:S11]  /*73e0*/  LOP3.LUT P0, RZ, R0, 0x3, R77, 0x48, !PT ;  /* 0x0000000300ff7812 */ /* 0x000ff6000780484d */
[----:B------:R-:W-:Y:S02]  /*73f0*/  @!UPT UIADD3 URZ, UPT, UPT, URZ, URZ, URZ ;  /* 0x000000fffffff290 */ /* 0x000fe4000fffe0ff */
[----:B------:R-:W-:Y:S05]  /*7400*/  @!P0 BRA `(.L_x_119) ;  /* 0x0000000000408947 */ /* 0x000fea0003800000 */
[----:B------:R-:W2:Y:S01]  /*7410*/  LDCU.64 UR8, c[0x4][0x70] ;  /* 0x01000e00ff0877ac */ /* 0x000ea20008000a00 */
[----:B------:R-:W-:Y:S01]  /*7420*/  MOV R3, 0x0 ;  /* 0x0000000000037802 */ /* 0x000fe20000000f00 */
[----:B------:R-:W-:Y:S02]  /*7430*/  HFMA2 R12, -RZ, RZ, 0, 5.9604644775390625e-08 ;  /* 0x00000001ff0c7431 */ /* 0x000fe400000001ff */
[----:B------:R-:W-:Y:S02]  /*7440*/  IMAD.MOV.U32 R8, RZ, RZ, 0x192 ;  /* 0x00000192ff087424 */ /* 0x000fe400078e00ff */
[----:B------:R-:W-:Y:S01]  /*7450*/  IMAD.MOV.U32 R13, RZ, RZ, RZ ;  /* 0x000000ffff0d7224 */ /* 0x000fe200078e00ff */
[----:B------:R-:W3:Y:S01]  /*7460*/  LDCU.64 UR6, c[0x4][0x78] ;  /* 0x01000f00ff0677ac */ /* 0x000ee20008000a00 */
[----:B------:R-:W1:Y:S01]  /*7470*/  LDC.64 R2, c[0x4][R3] ;  /* 0x0100000003027b82 */ /* 0x000e620000000a00 */
[----:B------:R-:W5:Y:S01]  /*7480*/  LDCU.64 UR4, c[0x4][0x10] ;  /* 0x01000200ff0477ac */ /* 0x000f620008000a00 */
[----:B--2---:R-:W-:Y:S01]  /*7490*/  MOV R5, UR9 ;  /* 0x0000000900057c02 */ /* 0x004fe20008000f00 */
[----:B------:R-:W-:Y:S01]  /*74a0*/  IMAD.U32 R4, RZ, RZ, UR8 ;  /* 0x00000008ff047e24 */ /* 0x000fe2000f8e00ff */
[----:B---3--:R-:W-:Y:S01]  /*74b0*/  MOV R7, UR7 ;  /* 0x0000000700077c02 */ /* 0x008fe20008000f00 */
[----:B------:R-:W-:Y:S01]  /*74c0*/  IMAD.U32 R6, RZ, RZ, UR6 ;  /* 0x00000006ff067e24 */ /* 0x000fe2000f8e00ff */
[----:B-----5:R-:W-:Y:S01]  /*74d0*/  MOV R11, UR5 ;  /* 0x00000005000b7c02 */ /* 0x020fe20008000f00 */
[----:B------:R-:W-:Y:S02]  /*74e0*/  IMAD.U32 R10, RZ, RZ, UR4 ;  /* 0x00000004ff0a7e24 */ /* 0x000fe4000f8e00ff */
[----:B------:R-:W-:Y:S07]  /*74f0*/  LEPC R20, `(.L_x_119) ;  /* 0x000000001014794e */ /* 0x000fee0000000000 */
[----:B-1--4-:R-:W-:Y:S05]  /*7500*/  CALL.ABS.NOINC R2 ;  /* 0x0000000002007343 */ /* 0x012fea0003c00000 */
.L_x_119:
[----:B------:R-:W-:Y:S01]  /*7510*/  ISETP.NE.AND P1, PT, R76, RZ, PT ;  /* 0x000000ff4c00720c */ /* 0x000fe20003f25270 */
[----:B------:R-:W-:Y:S05]  /*7520*/  WARPSYNC.ALL ;  /* 0x0000000000007948 */ /* 0x000fea0003800000 */
[----:B------:R-:W-:Y:S01]  /*7530*/  R2UR UR4, R34 ;  /* 0x00000000220472ca */ /* 0x000fe200000e0000 */
[--C-:B----4-:R-:W-:Y:S01]  /*7540*/  HADD2.F32 R20, -RZ, R40.reuse.H0_H0 ;  /* 0x20000028ff147230 */ /* 0x110fe20000004100 */
[----:B------:R-:W-:Y:S01]  /*7550*/  R2UR UR5, R84 ;  /* 0x00000000540572ca */ /* 0x000fe200000e0000 */
[----:B------:R-:W-:Y:S01]  /*7560*/  HADD2.F32 R36, -RZ, R40.H1_H1 ;  /* 0x30000028ff247230 */ /* 0x000fe20000004100 */
[----:B------:R-:W-:Y:S01]  /*7570*/  MOV R84, UR42 ;  /* 0x0000002a00547c02 */ /* 0x000fe20008000f00 */
[--C-:B------:R-:W-:Y:S01]  /*7580*/  HADD2.F32 R21, -RZ, R41.reuse.H0_H0 ;  /* 0x20000029ff157230 */ /* 0x100fe20000004100 */
[----:B------:R-:W-:Y:S01]  /*7590*/  BSSY.RECONVERGENT B0, `(.L_x_120) ;  /* 0x0000052000007945 */ /* 0x000fe20003800200 */
[----:B------:R-:W-:Y:S01]  /*75a0*/  HADD2.F32 R38, -RZ, R41.H1_H1 ;  /* 0x30000029ff267230 */ /* 0x000fe20000004100 */
[----:B------:R-:W-:Y:S01]  /*75b0*/  LEA R85, R84, R75, 0xb ;  /* 0x0000004b54557211 */ /* 0x000fe200078e58ff */
[--C-:B------:R-:W-:Y:S02]  /*75c0*/  HADD2.F32 R37, -RZ, R42.reuse.H0_H0 ;  /* 0x2000002aff257230 */ /* 0x100fe40000004100 */
[----:B------:R-:W-:Y:S01]  /*75d0*/  HADD2.F32 R40, -RZ, R42.H1_H1 ;  /* 0x3000002aff287230 */ /* 0x000fe20000004100 */
[----:B-1----:R-:W-:Y:S01]  /*75e0*/  LEA R92, R85, UR52, 0x1 ;  /* 0x00000034555c7c11 */ /* 0x002fe2000f8e08ff */
[----:B------:R-:W1:Y:S01]  /*75f0*/  LDTM.16dp256bit.x4 R4, tmem[UR4+0x20] ;  /* 0x00002004000479ee */ /* 0x000e620008120000 */
[----:B------:R-:W-:Y:S01]  /*7600*/  NOP ;  /* 0x0000000000007918 */ /* 0x000fe20000000000 */
[----:B------:R-:W-:Y:S01]  /*7610*/  UIADD3 UR5, UPT, UPT, UR5, 0x200, URZ ;  /* 0x0000020005057890 */ /* 0x000fe2000fffe0ff */
[----:B------:R-:W-:Y:S01]  /*7620*/  IADD3 R91, PT, PT, R91, 0x400, R92 ;  /* 0x000004005b5b7810 */ /* 0x000fe20007ffe05c */
[--C-:B------:R-:W-:Y:S02]  /*7630*/  HADD2.F32 R39, -RZ, R43.reuse.H0_H0 ;  /* 0x2000002bff277230 */ /* 0x100fe40000004100 */
[----:B------:R-:W-:Y:S01]  /*7640*/  UPRMT UR5, UR45, 0x654, UR5 ;  /* 0x000006542d057896 */ /* 0x000fe20008000005 */
[----:B------:R-:W-:Y:S02]  /*7650*/  HADD2.F32 R42, -RZ, R43.H1_H1 ;  /* 0x3000002bff2a7230 */ /* 0x000fe40000004100 */
[--C-:B------:R-:W-:Y:S02]  /*7660*/  HADD2.F32 R41, -RZ, R48.reuse.H0_H0 ;  /* 0x20000030ff297230 */ /* 0x100fe40000004100 */
[----:B------:R-:W-:Y:S02]  /*7670*/  HADD2.F32 R43, -RZ, R48.H1_H1 ;  /* 0x30000030ff2b7230 */ /* 0x000fe40000004100 */
[--C-:B------:R-:W-:Y:S02]  /*7680*/  HADD2.F32 R44, -RZ, R49.reuse.H0_H0 ;  /* 0x20000031ff2c7230 */ /* 0x100fe40000004100 */
[----:B-1----:R-:W-:Y:S01]  /*7690*/  SYNCS.ARRIVE.TRANS64.RED.A1T0 RZ, [UR5], RZ ;  /* 0x000000ffffff79a7 */ /* 0x002fe20008100405 */
[----:B------:R-:W-:Y:S02]  /*76a0*/  HADD2.F32 R46, -RZ, R49.H1_H1 ;  /* 0x30000031ff2e7230 */ /* 0x000fe40000004100 */
[--C-:B------:R-:W-:Y:S02]  /*76b0*/  HADD2.F32 R45, -RZ, R50.reuse.H0_H0 ;  /* 0x20000032ff2d7230 */ /* 0x100fe40000004100 */
[----:B------:R-:W-:Y:S02]  /*76c0*/  HADD2.F32 R48, -RZ, R50.H1_H1 ;  /* 0x30000032ff307230 */ /* 0x000fe40000004100 */
[--C-:B------:R-:W-:Y:S02]  /*76d0*/  HADD2.F32 R47, -RZ, R51.reuse.H0_H0 ;  /* 0x20000033ff2f7230 */ /* 0x100fe40000004100 */
[C---:B------:R-:W-:Y:S01]  /*76e0*/  FMUL R4, R33.reuse, R4 ;  /* 0x0000000421047220 */ /* 0x040fe20000400000 */
[C---:B------:R-:W-:Y:S01]  /*76f0*/  FMUL R5, R33.reuse, R5 ;  /* 0x0000000521057220 */ /* 0x040fe20000400000 */
[C---:B------:R-:W-:Y:S01]  /*7700*/  FMUL R6, R33.reuse, R6 ;  /* 0x0000000621067220 */ /* 0x040fe20000400000 */
[----:B------:R-:W-:Y:S01]  /*7710*/  FMUL R7, R33, R7 ;  /* 0x0000000721077220 */ /* 0x000fe20000400000 */
[C---:B------:R-:W-:Y:S01]  /*7720*/  FFMA R4, R35.reuse, R20, R4 ;  /* 0x0000001423047223 */ /* 0x040fe20000000004 */
[C---:B------:R-:W-:Y:S01]  /*7730*/  FFMA R5, R35.reuse, R36, R5 ;  /* 0x0000002423057223 */ /* 0x040fe20000000005 */
[C---:B------:R-:W-:Y:S01]  /*7740*/  FFMA R6, R35.reuse, R21, R6 ;  /* 0x0000001523067223 */ /* 0x040fe20000000006 */
[----:B------:R-:W-:Y:S01]  /*7750*/  FFMA R7, R35, R38, R7 ;  /* 0x0000002623077223 */ /* 0x000fe20000000007 */
[C---:B------:R-:W-:Y:S01]  /*7760*/  FMUL R8, R33.reuse, R8 ;  /* 0x0000000821087220 */ /* 0x040fe20000400000 */
[----:B------:R-:W-:Y:S01]  /*7770*/  FMUL R9, R33, R9 ;  /* 0x0000000921097220 */ /* 0x000fe20000400000 */
[----:B------:R-:W-:Y:S01]  /*7780*/  F2FP.F16.F32.PACK_AB R68, R5, R4 ;  /* 0x000000040544723e */ /* 0x000fe200000000ff */
[----:B------:R-:W-:Y:S01]  /*7790*/  FMUL R10, R33, R10 ;  /* 0x0000000a210a7220 */ /* 0x000fe20000400000 */
[----:B------:R-:W-:Y:S01]  /*77a0*/  F2FP.F16.F32.PACK_AB R69, R7, R6 ;  /* 0x000000060745723e */ /* 0x000fe200000000ff */
[C---:B------:R-:W-:Y:S01]  /*77b0*/  FFMA R8, R35.reuse, R37, R8 ;  /* 0x0000002523087223 */ /* 0x040fe20000000008 */
[----:B------:R-:W-:Y:S01]  /*77c0*/  FFMA R9, R35, R40, R9 ;  /* 0x0000002823097223 */ /* 0x000fe20000000009 */
[C---:B------:R-:W-:Y:S01]  /*77d0*/  FMUL R11, R33.reuse, R11 ;  /* 0x0000000b210b7220 */ /* 0x040fe20000400000 */
[C---:B------:R-:W-:Y:S01]  /*77e0*/  FMUL R0, R33.reuse, R12 ;  /* 0x0000000c21007220 */ /* 0x040fe20000400000 */
[----:B------:R-:W-:Y:S01]  /*77f0*/  FMUL R2, R33, R13 ;  /* 0x0000000d21027220 */ /* 0x000fe20000400000 */
[----:B------:R-:W-:Y:S01]  /*7800*/  FFMA R10, R35, R39, R10 ;  /* 0x00000027230a7223 */ /* 0x000fe2000000000a */
        /* <DEDUP_REMOVED lines=8> */
[----:B------:R-:W-:Y:S02]  /*7890*/  HADD2.F32 R50, -RZ, R51.H1_H1 ;  /* 0x30000033ff327230 */ /* 0x000fe40000004100 */
[----:B------:R-:W-:Y:S01]  /*78a0*/  FMUL R14, R33, R18 ;  /* 0x00000012210e7220 */ /* 0x000fe20000400000 */
[----:B------:R-:W-:Y:S01]  /*78b0*/  FFMA R15, R35, R46, R15 ;  /* 0x0000002e230f7223 */ /* 0x000fe2000000000f */
        /* <DEDUP_REMOVED lines=26> */
[----:B------:R-:W-:Y:S02]  /*7a60*/  UIADD3 UR9, UPT, UPT, UR41, 0x20, URZ ;  /* 0x0000002029097890 */ /* 0x000fe4000fffe0ff */
[----:B------:R-:W-:Y:S02]  /*7a70*/  UIADD3 UR8, UPT, UPT, UR4, 0x400, URZ ;  /* 0x0000040004087890 */ /* 0x000fe4000fffe0ff */
[----:B------:R-:W-:Y:S09]  /*7a80*/  UIADD3.X UR7, UPT, UPT, URZ, UR57, URZ, UP0, !UPT ;  /* 0x00000039ff077290 */ /* 0x000ff200087fe4ff */
[----:B------:R2:W-:Y:S02]  /*7a90*/  UTMASTG.4D.IM2COL [UR8], [UR6] ;  /* 0x00000008060073b5 */ /* 0x0005e40008058000 */
[----:B--2---:R0:W-:Y:S02]  /*7aa0*/  UTMACMDFLUSH ;  /* 0x00000000000079b7 */ /* 0x0041e40000000000 */
.L_x_121:
[----:B------:R-:W-:Y:S05]  /*7ab0*/  BSYNC.RECONVERGENT B0 ;  /* 0x0000000000007941 */ /* 0x000fea0003800200 */
.L_x_120:
[----:B------:R-:W-:Y:S01]  /*7ac0*/  UIADD3 UR42, UPT, UPT, UR42, 0x1, URZ ;  /* 0x000000012a2a7890 */ /* 0x000fe2000fffe0ff */
[----:B------:R-:W-:Y:S03]  /*7ad0*/  BSSY.RECONVERGENT B0, `(.L_x_122) ;  /* 0x0000008000007945 */ /* 0x000fe60003800200 */
[----:B------:R-:W-:Y:S04]  /*7ae0*/  UISETP.NE.AND UP0, UPT, UR42, 0x3, UPT ;  /* 0x000000032a00788c */ /* 0x000fe8000bf05270 */
[----:B------:R-:W-:Y:S02]  /*7af0*/  UISETP.EQ.XOR UP1, UPT, UR40, 0x3, !UP0 ;  /* 0x000000032800788c */ /* 0x000fe4000c722a70 */
[----:B------:R-:W-:Y:S04]  /*7b00*/  USEL UR58, UR42, URZ, UP0 ;  /* 0x000000ff2a3a7287 */ /* 0x000fe80008000000 */
[----:B------:R-:W-:Y:S01]  /*7b10*/  PLOP3.LUT P0, PT, PT, PT, UP1, 0x80, 0x8 ;  /* 0x000000000008781c */ /* 0x000fe20003f0f018 */
[----:B------:R-:W-:Y:S01]  /*7b20*/  @!UPT UIADD3 URZ, UPT, UPT, URZ, URZ, URZ ;  /* 0x000000fffffff290 */ /* 0x000fe2000fffe0ff */
[----:B------:R-:W-:Y:S11]  /*7b30*/  @P1 BRA `(.L_x_123) ;  /* 0x0000000000041947 */ /* 0x000ff60003800000 */
[----:B------:R-:W-:Y:S04]  /*7b40*/  DEPBAR.LE SB0, 0x1 ;  /* 0x000080400000791a */ /* 0x000fe80000000000 */
.L_x_123:
[----:B------:R-:W-:Y:S05]  /*7b50*/  BSYNC.RECONVERGENT B0 ;  /* 0x0000000000007941 */ /* 0x000fea0003800200 */
.L_x_122:
[----:B------:R-:W-:Y:S01]  /*7b60*/  BAR.SYNC.DEFER_BLOCKING 0x1, 0x80 ;  /* 0x0042000000007b1d */ /* 0x000fe20000010000 */
[----:B------:R-:W-:Y:S01]  /*7b70*/  SEL R3, RZ, 0x1, !P0 ;  /* 0x00000001ff037807 */ /* 0x000fe20004000000 */
[----:B------:R-:W-:Y:S01]  /*7b80*/  UISETP.NE.AND UP0, UPT, UR54, -0x2, UPT ;  /* 0xfffffffe3600788c */ /* 0x000fe2000bf05270 */
[----:B------:R-:W-:Y:S02]  /*7b90*/  VIADD R0, R30, 0x1 ;  /* 0x000000011e007836 */ /* 0x000fe40000000000 */
[----:B------:R-:W-:Y:S06]  /*7ba0*/  LOP3.LUT R74, R74, R3, RZ, 0x3c, !PT ;  /* 0x000000034a4a7212 */ /* 0x000fec00078e3cff */
[----:B------:R-:W-:Y:S05]  /*7bb0*/  BRA.U !UP0, `(.L_x_124) ;  /* 0x00000001082c7547 */ /* 0x000fea000b800000 */
[----:B------:R-:W-:Y:S01]  /*7bc0*/  ISETP.NE.AND P1, PT, R90, RZ, PT ;  /* 0x000000ff5a00720c */ /* 0x000fe20003f25270 */
[----:B------:R-:W2:Y:S01]  /*7bd0*/  S2R R2, SR_CgaCtaId ;  /* 0x0000000000027919 */ /* 0x000ea20000008800 */
[----:B------:R-:W-:Y:S11]  /*7be0*/  IMAD.U32 R3, RZ, RZ, UR53 ;  /* 0x00000035ff037e24 */ /* 0x000ff6000f8e00ff */
        /* <DEDUP_REMOVED lines=8> */
.L_x_124:
[----:B------:R-:W-:Y:S01]  /*7c70*/  ISETP.NE.AND P1, PT, R81, RZ, PT ;  /* 0x000000ff5100720c */ /* 0x000fe20003f25270 */
[----:B------:R-:W-:Y:S01]  /*7c80*/  UIADD3 UR54, UPT, UPT, UR54, 0x2, URZ ;  /* 0x0000000236367890 */ /* 0x000fe2000fffe0ff */
[----:B------:R-:W-:Y:S01]  /*7c90*/  ISETP.NE.AND P0, PT, R0, 0x2, PT ;  /* 0x000000020000780c */ /* 0x000fe20003f05270 */
[----:B------:R-:W-:Y:S01]  /*7ca0*/  IMAD.IADD R18, R29, 0x1, R62 ;  /* 0x000000011d127824 */ /* 0x000fe200078e023e */
[----:B------:R-:W-:Y:S01]  /*7cb0*/  LOP3.LUT R72, R72, 0x1, RZ, 0x3c, !PT ;  /* 0x0000000148487812 */ /* 0x000fe200078e3cff */
[----:B------:R-:W-:Y:S01]  /*7cc0*/  IMAD.IADD R45, R31, 0x1, R64 ;  /* 0x000000011f2d7824 */ /* 0x000fe200078e0240 */
[----:B--2---:R-:W-:Y:S01]  /*7cd0*/  SEL R2, RZ, 0x1, P0 ;  /* 0x00000001ff027807 */ /* 0x004fe20000000000 */
[----:B------:R-:W-:Y:S01]  /*7ce0*/  IMAD.MOV.U32 R19, RZ, RZ, R79 ;  /* 0x000000ffff137224 */ /* 0x000fe200078e004f */
[----:B------:R-:W-:Y:S02]  /*7cf0*/  SEL R30, R0, RZ, P0 ;  /* 0x000000ff001e7207 */ /* 0x000fe40000000000 */
[----:B------:R-:W-:Y:S03]  /*7d00*/  LOP3.LUT R73, R73, R2, RZ, 0x3c, !PT ;  /* 0x0000000249497212 */ /* 0x000fe600078e3cff */
[----:B------:R-:W-:Y:S05]  /*7d10*/  @P1 BRA `(.L_x_125) ;  /* 0xffffffdc00dc1947 */ /* 0x000fea000383ffff */
[----:B------:R-:W-:-:S13]  /*7d20*/  ISETP.NE.AND P1, PT, R78, RZ, PT ;  /* 0x000000ff4e00720c */ /* 0x000fda0003f25270 */
[----:B------:R-:W-:Y:S05]  /*7d30*/  @!P1 BRA `(.L_x_126) ;  /* 0x0000000000489947 */ /* 0x000fea0003800000 */
[----:B------:R-:W2:Y:S02]  /*7d40*/  LDCU.64 UR4, c[0x0][0x890] ;  /* 0x00011200ff0477ac */ /* 0x000ea40008000a00 */
[----:B--2---:R-:W-:-:S04]  /*7d50*/  UISETP.NE.U32.AND UP0, UPT, UR4, URZ, UPT ;  /* 0x000000ff0400728c */ /* 0x004fc8000bf05070 */
[----:B------:R-:W-:-:S09]  /*7d60*/  UISETP.NE.AND.EX UP0, UPT, UR5, URZ, UPT, UP0 ;  /* 0x000000ff0500728c */ /* 0x000fd2000bf05300 */
[----:B------:R-:W-:Y:S05]  /*7d70*/  BRA.U UP0, `(.L_x_127) ;  /* 0x00000001000c7547 */ /* 0x000fea000b800000 */
[----:B------:R-:W-:-:S13]  /*7d80*/  FSETP.NEU.AND P0, PT, R35, RZ, PT ;  /* 0x000000ff2300720b */ /* 0x000fda0003f0d000 */
[----:B------:R-:W-:Y:S05]  /*7d90*/  @!P0 EXIT ;  /* 0x000000000000894d */ /* 0x000fea0003800000 */
[----:B------:R-:W-:Y:S05]  /*7da0*/  BRA `(.L_x_126) ;  /* 0x00000000002c7947 */ /* 0x000fea0003800000 */
.L_x_127:
[----:B------:R-:W-:Y:S01]  /*7db0*/  ISETP.NE.AND P0, PT, R89, RZ, PT ;  /* 0x000000ff5900720c */ /* 0x000fe20003f05270 */
[----:B------:R-:W-:-:S12]  /*7dc0*/  BSSY.RECONVERGENT B0, `(.L_x_126) ;  /* 0x0000009000007945 */ /* 0x000fd80003800200 */
[----:B------:R-:W-:Y:S05]  /*7dd0*/  @P0 BRA `(.L_x_128) ;  /* 0x0000000000140947 */ /* 0x000fea0003800000 */
[----:B------:R-:W2:Y:S02]  /*7de0*/  LDCU.64 UR4, c[0x0][0x888] ;  /* 0x00011100ff0477ac */ /* 0x000ea40008000a00 */
[----:B--2---:R-:W-:-:S04]  /*7df0*/  ISETP.NE.U32.AND P0, PT, RZ, UR4, PT ;  /* 0x00000004ff007c0c */ /* 0x004fc8000bf05070 */
[----:B------:R-:W-:-:S13]  /*7e00*/  ISETP.NE.AND.EX P0, PT, RZ, UR5, PT, P0 ;  /* 0x00000005ff007c0c */ /* 0x000fda000bf05300 */
[----:B------:R-:W-:Y:S05]  /*7e10*/  @!P0 EXIT ;  /* 0x000000000000894d */ /* 0x000fea0003800000 */
[----:B------:R-:W-:Y:S05]  /*7e20*/  BRA `(.L_x_129) ;  /* 0x0000000000087947 */ /* 0x000fea0003800000 */
.L_x_128:
[----:B------:R-:W-:-:S13]  /*7e30*/  FSETP.NEU.AND P0, PT, R35, RZ, PT ;  /* 0x000000ff2300720b */ /* 0x000fda0003f0d000 */
[----:B------:R-:W-:Y:S05]  /*7e40*/  @!P0 EXIT ;  /* 0x000000000000894d */ /* 0x000fea0003800000 */
.L_x_129:
[----:B------:R-:W-:Y:S05]  /*7e50*/  BSYNC.RECONVERGENT B0 ;  /* 0x0000000000007941 */ /* 0x000fea0003800200 */
.L_x_126:
[----:B------:R-:W-:Y:S01]  /*7e60*/  ULEA UR4, UR53, UR52, 0x3 ;  /* 0x0000003435047291 */ /* 0x000fe2000f8e18ff */
[----:B------:R-:W-:-:S04]  /*7e70*/  DEPBAR.LE SB0, 0x0 ;  /* 0x000080000000791a */ /* 0x000fc80000000000 */
[----:B------:R-:W-:-:S04]  /*7e80*/  UIADD3 UR4, UPT, UPT, UR4, 0x1b8, URZ ;  /* 0x000001b804047890 */ /* 0x000fc8000fffe0ff */
[----:B------:R-:W-:-:S09]  /*7e90*/  UPRMT UR4, UR45, 0x654, UR4 ;  /* 0x000006542d047896 */ /* 0x000fd20008000004 */
[----:B------:R-:W-:Y:S01]  /*7ea0*/  SYNCS.ARRIVE.TRANS64.RED.A1T0 RZ, [UR4], RZ ;  /* 0x000000ffffff79a7 */ /* 0x000fe20008100404 */
[----:B------:R-:W-:Y:S05]  /*7eb0*/  EXIT ;  /* 0x000000000000794d */ /* 0x000fea0003800000 */
.L_x_20:
[----:B------:R-:W-:Y:S07]  /*7ec0*/  MOV R2, UR9 ;  /* 0x0000000900027c02 */ /* 0x000fee0008000f00 */
.L_x_130:
[----:B-1----:R1:W2:Y:S02]  /*7ed0*/  SYNCS.PHASECHK.TRANS64.TRYWAIT P2, [R2+URZ+0xd0], R5 ;  /* 0x0000d005020075a7 */ /* 0x0022a400080411ff */
[----:B--2---:R-:W-:Y:S05]  /*7ee0*/  @!P2 NANOSLEEP.SYNCS 0x989680 ;  /* 0x009896800000a95d */ /* 0x004fea0003900000 */
[----:B------:R-:W2:Y:S02]  /*7ef0*/  @!P2 SYNCS.PHASECHK.TRANS64 P2, [R2+URZ+0xd0], R5 ;  /* 0x0000d0050200a5a7 */ /* 0x000ea400080410ff */
[----:B--2---:R-:W-:Y:S05]  /*7f00*/  @!P2 BRA `(.L_x_130) ;  /* 0xfffffffc00f0a947 */ /* 0x004fea000383ffff */
[----:B------:R-:W-:Y:S05]  /*7f10*/  BRA `(.L_x_19) ;  /* 0xffffff9800e07947 */ /* 0x000fea000383ffff */
.L_x_26:
[----:B------:R-:W-:Y:S07]  /*7f20*/  MOV R2, UR9 ;  /* 0x0000000900027c02 */ /* 0x000fee0008000f00 */
.L_x_131:
[----:B-1----:R1:W2:Y:S02]  /*7f30*/  SYNCS.PHASECHK.TRANS64.TRYWAIT P1, [R2+URZ+0xd0], R5 ;  /* 0x0000d005020075a7 */ /* 0x0022a400080211ff */
[----:B--2---:R-:W-:Y:S05]  /*7f40*/  @!P1 NANOSLEEP.SYNCS 0x989680 ;  /* 0x009896800000995d */ /* 0x004fea0003900000 */
[----:B------:R-:W2:Y:S02]  /*7f50*/  @!P1 SYNCS.PHASECHK.TRANS64 P1, [R2+URZ+0xd0], R5 ;  /* 0x0000d005020095a7 */ /* 0x000ea400080210ff */
[----:B--2---:R-:W-:Y:S05]  /*7f60*/  @!P1 BRA `(.L_x_131) ;  /* 0xfffffffc00f09947 */ /* 0x004fea000383ffff */
[----:B------:R-:W-:Y:S05]  /*7f70*/  BRA `(.L_x_25) ;  /* 0xffffffa000447947 */ /* 0x000fea000383ffff */
.L_x_30:
[----:B-1----:R-:W-:-:S07]  /*7f80*/  MOV R2, UR22 ;  /* 0x0000001600027c02 */ /* 0x002fce0008000f00 */
.L_x_132:
[----:B-1----:R1:W4:Y:S02]  /*7f90*/  SYNCS.PHASECHK.TRANS64.TRYWAIT P1, [R2+URZ+0x1e0], R3 ;  /* 0x0001e003020075a7 */ /* 0x00232400080211ff */
[----:B----4-:R-:W-:Y:S05]  /*7fa0*/  @!P1 NANOSLEEP.SYNCS 0x989680 ;  /* 0x009896800000995d */ /* 0x010fea0003900000 */
[----:B------:R-:W4:Y:S02]  /*7fb0*/  @!P1 SYNCS.PHASECHK.TRANS64 P1, [R2+URZ+0x1e0], R3 ;  /* 0x0001e003020095a7 */ /* 0x000f2400080210ff */
[----:B----4-:R-:W-:Y:S05]  /*7fc0*/  @!P1 BRA `(.L_x_132) ;  /* 0xfffffffc00f09947 */ /* 0x010fea000383ffff */
[----:B------:R-:W-:Y:S05]  /*7fd0*/  BRA `(.L_x_133) ;  /* 0xffffffa400047947 */ /* 0x000fea000383ffff */
.L_x_34:
[----:B------:R-:W-:-:S07]  /*7fe0*/  MOV R0, UR4 ;  /* 0x0000000400007c02 */ /* 0x000fce0008000f00 */
.L_x_134:
[----:B-1----:R1:W4:Y:S02]  /*7ff0*/  SYNCS.PHASECHK.TRANS64.TRYWAIT P0, [R0+URZ], R3 ;  /* 0x00000003000075a7 */ /* 0x00232400080011ff */
[----:B----4-:R-:W-:Y:S05]  /*8000*/  @!P0 NANOSLEEP.SYNCS 0x989680 ;  /* 0x009896800000895d */ /* 0x010fea0003900000 */
[----:B------:R-:W4:Y:S02]  /*8010*/  @!P0 SYNCS.PHASECHK.TRANS64 P0, [R0+URZ], R3 ;  /* 0x00000003000085a7 */ /* 0x000f2400080010ff */
[----:B----4-:R-:W-:Y:S05]  /*8020*/  @!P0 BRA `(.L_x_134) ;  /* 0xfffffffc00f08947 */ /* 0x010fea000383ffff */
[----:B------:R-:W-:Y:S05]  /*8030*/  BRA `(.L_x_135) ;  /* 0xffffffa8005c7947 */ /* 0x000fea000383ffff */
.L_x_35:
[----:B------:R-:W-:-:S07]  /*8040*/  MOV R0, UR4 ;  /* 0x0000000400007c02 */ /* 0x000fce0008000f00 */
.L_x_136:
[----:B-1----:R1:W4:Y:S02]  /*8050*/  SYNCS.PHASECHK.TRANS64.TRYWAIT P0, [R0+URZ], R3 ;  /* 0x00000003000075a7 */ /* 0x00232400080011ff */
[----:B----4-:R-:W-:Y:S05]  /*8060*/  @!P0 NANOSLEEP.SYNCS 0x989680 ;  /* 0x009896800000895d */ /* 0x010fea0003900000 */
[----:B------:R-:W4:Y:S02]  /*8070*/  @!P0 SYNCS.PHASECHK.TRANS64 P0, [R0+URZ], R3 ;  /* 0x00000003000085a7 */ /* 0x000f2400080010ff */
[----:B----4-:R-:W-:Y:S05]  /*8080*/  @!P0 BRA `(.L_x_136) ;  /* 0xfffffffc00f08947 */ /* 0x010fea000383ffff */
[----:B------:R-:W-:Y:S05]  /*8090*/  BRA `(.L_x_137) ;  /* 0xffffffa8006c7947 */ /* 0x000fea000383ffff */
.L_x_36:
[----:B------:R-:W-:-:S07]  /*80a0*/  MOV R0, UR4 ;  /* 0x0000000400007c02 */ /* 0x000fce0008000f00 */
.L_x_138:
[----:B-1----:R1:W4:Y:S02]  /*80b0*/  SYNCS.PHASECHK.TRANS64.TRYWAIT P0, [R0+URZ], R3 ;  /* 0x00000003000075a7 */ /* 0x00232400080011ff */
[----:B----4-:R-:W-:Y:S05]  /*80c0*/  @!P0 NANOSLEEP.SYNCS 0x989680 ;  /* 0x009896800000895d */ /* 0x010fea0003900000 */
[----:B------:R-:W4:Y:S02]  /*80d0*/  @!P0 SYNCS.PHASECHK.TRANS64 P0, [R0+URZ], R3 ;  /* 0x00000003000085a7 */ /* 0x000f2400080010ff */
[----:B----4-:R-:W-:Y:S05]  /*80e0*/  @!P0 BRA `(.L_x_138) ;  /* 0xfffffffc00f08947 */ /* 0x010fea000383ffff */
[----:B------:R-:W-:Y:S05]  /*80f0*/  BRA `(.L_x_139) ;  /* 0xffffffa8007c7947 */ /* 0x000fea000383ffff */
.L_x_37:
[----:B------:R-:W-:-:S07]  /*8100*/  MOV R0, UR4 ;  /* 0x0000000400007c02 */ /* 0x000fce0008000f00 */
.L_x_140:
[----:B-1----:R1:W4:Y:S02]  /*8110*/  SYNCS.PHASECHK.TRANS64.TRYWAIT P0, [R0+URZ], R3 ;  /* 0x00000003000075a7 */ /* 0x00232400080011ff */
[----:B----4-:R-:W-:Y:S05]  /*8120*/  @!P0 NANOSLEEP.SYNCS 0x989680 ;  /* 0x009896800000895d */ /* 0x010fea0003900000 */
[----:B------:R-:W4:Y:S02]  /*8130*/  @!P0 SYNCS.PHASECHK.TRANS64 P0, [R0+URZ], R3 ;  /* 0x00000003000085a7 */ /* 0x000f2400080010ff */
[----:B----4-:R-:W-:Y:S05]  /*8140*/  @!P0 BRA `(.L_x_140) ;  /* 0xfffffffc00f08947 */ /* 0x010fea000383ffff */
[----:B------:R-:W-:Y:S05]  /*8150*/  BRA `(.L_x_141) ;  /* 0xffffffa8008c7947 */ /* 0x000fea000383ffff */
.L_x_38:
[----:B------:R-:W-:-:S07]  /*8160*/  MOV R0, UR4 ;  /* 0x0000000400007c02 */ /* 0x000fce0008000f00 */
.L_x_142:
[----:B-1----:R1:W4:Y:S02]  /*8170*/  SYNCS.PHASECHK.TRANS64.TRYWAIT P0, [R0+URZ], R3 ;  /* 0x00000003000075a7 */ /* 0x00232400080011ff */
[----:B----4-:R-:W-:Y:S05]  /*8180*/  @!P0 NANOSLEEP.SYNCS 0x989680 ;  /* 0x009896800000895d */ /* 0x010fea0003900000 */
[----:B------:R-:W4:Y:S02]  /*8190*/  @!P0 SYNCS.PHASECHK.TRANS64 P0, [R0+URZ], R3 ;  /* 0x00000003000085a7 */ /* 0x000f2400080010ff */
[----:B----4-:R-:W-:Y:S05]  /*81a0*/  @!P0 BRA `(.L_x_142) ;  /* 0xfffffffc00f08947 */ /* 0x010fea000383ffff */
[----:B------:R-:W-:Y:S05]  /*81b0*/  BRA `(.L_x_143) ;  /* 0xffffffa8009c7947 */ /* 0x000fea000383ffff */
.L_x_39:
[----:B------:R-:W-:-:S07]  /*81c0*/  MOV R0, UR4 ;  /* 0x0000000400007c02 */ /* 0x000fce0008000f00 */
.L_x_144:
[----:B-1----:R1:W4:Y:S02]  /*81d0*/  SYNCS.PHASECHK.TRANS64.TRYWAIT P0, [R0+URZ], R3 ;  /* 0x00000003000075a7 */ /* 0x00232400080011ff */
[----:B----4-:R-:W-:Y:S05]  /*81e0*/  @!P0 NANOSLEEP.SYNCS 0x989680 ;  /* 0x009896800000895d */ /* 0x010fea0003900000 */
[----:B------:R-:W4:Y:S02]  /*81f0*/  @!P0 SYNCS.PHASECHK.TRANS64 P0, [R0+URZ], R3 ;  /* 0x00000003000085a7 */ /* 0x000f2400080010ff */
[----:B----4-:R-:W-:Y:S05]  /*8200*/  @!P0 BRA `(.L_x_144) ;  /* 0xfffffffc00f08947 */ /* 0x010fea000383ffff */
[----:B------:R-:W-:Y:S05]  /*8210*/  BRA `(.L_x_145) ;  /* 0xffffffa800ac7947 */ /* 0x000fea000383ffff */
.L_x_40:
[----:B------:R-:W-:-:S07]  /*8220*/  MOV R0, UR4 ;  /* 0x0000000400007c02 */ /* 0x000fce0008000f00 */
.L_x_146:
[----:B-1----:R1:W4:Y:S02]  /*8230*/  SYNCS.PHASECHK.TRANS64.TRYWAIT P0, [R0+URZ], R3 ;  /* 0x00000003000075a7 */ /* 0x00232400080011ff */
[----:B----4-:R-:W-:Y:S05]  /*8240*/  @!P0 NANOSLEEP.SYNCS 0x989680 ;  /* 0x009896800000895d */ /* 0x010fea0003900000 */
[----:B------:R-:W4:Y:S02]  /*8250*/  @!P0 SYNCS.PHASECHK.TRANS64 P0, [R0+URZ], R3 ;  /* 0x00000003000085a7 */ /* 0x000f2400080010ff */
[----:B----4-:R-:W-:Y:S05]  /*8260*/  @!P0 BRA `(.L_x_146) ;  /* 0xfffffffc00f08947 */ /* 0x010fea000383ffff */
[----:B------:R-:W-:Y:S05]  /*8270*/  BRA `(.L_x_147) ;  /* 0xffffffa800bc7947 */ /* 0x000fea000383ffff */
.L_x_41:
[----:B------:R-:W-:-:S07]  /*8280*/  MOV R0, UR4 ;  /* 0x0000000400007c02 */ /* 0x000fce0008000f00 */
.L_x_148:
[----:B-1----:R1:W4:Y:S02]  /*8290*/  SYNCS.PHASECHK.TRANS64.TRYWAIT P0, [R0+URZ], R3 ;  /* 0x00000003000075a7 */ /* 0x00232400080011ff */
[----:B----4-:R-:W-:Y:S05]  /*82a0*/  @!P0 NANOSLEEP.SYNCS 0x989680 ;  /* 0x009896800000895d */ /* 0x010fea0003900000 */
[----:B------:R-:W4:Y:S02]  /*82b0*/  @!P0 SYNCS.PHASECHK.TRANS64 P0, [R0+URZ], R3 ;  /* 0x00000003000085a7 */ /* 0x000f2400080010ff */
[----:B----4-:R-:W-:Y:S05]  /*82c0*/  @!P0 BRA `(.L_x_148) ;  /* 0xfffffffc00f08947 */ /* 0x010fea000383ffff */
[----:B------:R-:W-:Y:S05]  /*82d0*/  BRA `(.L_x_149) ;  /* 0xffffffa800cc7947 */ /* 0x000fea000383ffff */
.L_x_42:
[----:B------:R-:W-:-:S07]  /*82e0*/  MOV R0, UR4 ;  /* 0x0000000400007c02 */ /* 0x000fce0008000f00 */
.L_x_150:
[----:B-1----:R1:W4:Y:S02]  /*82f0*/  SYNCS.PHASECHK.TRANS64.TRYWAIT P0, [R0+URZ], R3 ;  /* 0x00000003000075a7 */ /* 0x00232400080011ff */
[----:B----4-:R-:W-:Y:S05]  /*8300*/  @!P0 NANOSLEEP.SYNCS 0x989680 ;  /* 0x009896800000895d */ /* 0x010fea0003900000 */
[----:B------:R-:W4:Y:S02]  /*8310*/  @!P0 SYNCS.PHASECHK.TRANS64 P0, [R0+URZ], R3 ;  /* 0x00000003000085a7 */ /* 0x000f2400080010ff */
[----:B----4-:R-:W-:Y:S05]  /*8320*/  @!P0 BRA `(.L_x_150) ;  /* 0xfffffffc00f08947 */ /* 0x010fea000383ffff */
[----:B------:R-:W-:Y:S05]  /*8330*/  BRA `(.L_x_151) ;  /* 0xffffffa800dc7947 */ /* 0x000fea000383ffff */
.L_x_43:
[----:B------:R-:W-:-:S07]  /*8340*/  MOV R0, UR4 ;  /* 0x0000000400007c02 */ /* 0x000fce0008000f00 */
.L_x_152:
[----:B-1----:R1:W4:Y:S02]  /*8350*/  SYNCS.PHASECHK.TRANS64.TRYWAIT P0, [R0+URZ], R3 ;  /* 0x00000003000075a7 */ /* 0x00232400080011ff */
[----:B----4-:R-:W-:Y:S05]  /*8360*/  @!P0 NANOSLEEP.SYNCS 0x989680 ;  /* 0x009896800000895d */ /* 0x010fea0003900000 */
[----:B------:R-:W4:Y:S02]  /*8370*/  @!P0 SYNCS.PHASECHK.TRANS64 P0, [R0+URZ], R3 ;  /* 0x00000003000085a7 */ /* 0x000f2400080010ff */
[----:B----4-:R-:W-:Y:S05]  /*8380*/  @!P0 BRA `(.L_x_152) ;  /* 0xfffffffc00f08947 */ /* 0x010fea000383ffff */
[----:B------:R-:W-:Y:S05]  /*8390*/  BRA `(.L_x_153) ;  /* 0xffffffa800ec7947 */ /* 0x000fea000383ffff */
.L_x_44:
[----:B------:R-:W-:-:S07]  /*83a0*/  MOV R0, UR4 ;  /* 0x0000000400007c02 */ /* 0x000fce0008000f00 */
.L_x_154:
[----:B-1----:R1:W4:Y:S02]  /*83b0*/  SYNCS.PHASECHK.TRANS64.TRYWAIT P0, [R0+URZ], R3 ;  /* 0x00000003000075a7 */ /* 0x00232400080011ff */
[----:B----4-:R-:W-:Y:S05]  /*83c0*/  @!P0 NANOSLEEP.SYNCS 0x989680 ;  /* 0x009896800000895d */ /* 0x010fea0003900000 */
[----:B------:R-:W4:Y:S02]  /*83d0*/  @!P0 SYNCS.PHASECHK.TRANS64 P0, [R0+URZ], R3 ;  /* 0x00000003000085a7 */ /* 0x000f2400080010ff */
[----:B----4-:R-:W-:Y:S05]  /*83e0*/  @!P0 BRA `(.L_x_154) ;  /* 0xfffffffc00f08947 */ /* 0x010fea000383ffff */
[----:B------:R-:W-:Y:S05]  /*83f0*/  BRA `(.L_x_155) ;  /* 0xffffffa800fc7947 */ /* 0x000fea000383ffff */
.L_x_45:
[----:B------:R-:W-:-:S07]  /*8400*/  MOV R0, UR4 ;  /* 0x0000000400007c02 */ /* 0x000fce0008000f00 */
.L_x_156:
[----:B-1----:R1:W4:Y:S02]  /*8410*/  SYNCS.PHASECHK.TRANS64.TRYWAIT P0, [R0+URZ], R3 ;  /* 0x00000003000075a7 */ /* 0x00232400080011ff */
[----:B----4-:R-:W-:Y:S05]  /*8420*/  @!P0 NANOSLEEP.SYNCS 0x989680 ;  /* 0x009896800000895d */ /* 0x010fea0003900000 */
[----:B------:R-:W4:Y:S02]  /*8430*/  @!P0 SYNCS.PHASECHK.TRANS64 P0, [R0+URZ], R3 ;  /* 0x00000003000085a7 */ /* 0x000f2400080010ff */
[----:B----4-:R-:W-:Y:S05]  /*8440*/  @!P0 BRA `(.L_x_156) ;  /* 0xfffffffc00f08947 */ /* 0x010fea000383ffff */
[----:B------:R-:W-:Y:S05]  /*8450*/  BRA `(.L_x_157) ;  /* 0xffffffac000c7947 */ /* 0x000fea000383ffff */
.L_x_46:
[----:B------:R-:W-:-:S07]  /*8460*/  MOV R0, UR4 ;  /* 0x0000000400007c02 */ /* 0x000fce0008000f00 */
.L_x_158:
[----:B-1----:R1:W4:Y:S02]  /*8470*/  SYNCS.PHASECHK.TRANS64.TRYWAIT P0, [R0+URZ], R3 ;  /* 0x00000003000075a7 */ /* 0x00232400080011ff */
[----:B----4-:R-:W-:Y:S05]  /*8480*/  @!P0 NANOSLEEP.SYNCS 0x989680 ;  /* 0x009896800000895d */ /* 0x010fea0003900000 */
[----:B------:R-:W4:Y:S02]  /*8490*/  @!P0 SYNCS.PHASECHK.TRANS64 P0, [R0+URZ], R3 ;  /* 0x00000003000085a7 */ /* 0x000f2400080010ff */
[----:B----4-:R-:W-:Y:S05]  /*84a0*/  @!P0 BRA `(.L_x_158) ;  /* 0xfffffffc00f08947 */ /* 0x010fea000383ffff */
[----:B------:R-:W-:Y:S05]  /*84b0*/  BRA `(.L_x_159) ;  /* 0xffffffac001c7947 */ /* 0x000fea000383ffff */
.L_x_47:
[----:B------:R-:W-:-:S07]  /*84c0*/  MOV R0, UR4 ;  /* 0x0000000400007c02 */ /* 0x000fce0008000f00 */
.L_x_160:
[----:B-1----:R1:W4:Y:S02]  /*84d0*/  SYNCS.PHASECHK.TRANS64.TRYWAIT P0, [R0+URZ], R3 ;  /* 0x00000003000075a7 */ /* 0x00232400080011ff */
[----:B----4-:R-:W-:Y:S05]  /*84e0*/  @!P0 NANOSLEEP.SYNCS 0x989680 ;  /* 0x009896800000895d */ /* 0x010fea0003900000 */
[----:B------:R-:W4:Y:S02]  /*84f0*/  @!P0 SYNCS.PHASECHK.TRANS64 P0, [R0+URZ], R3 ;  /* 0x00000003000085a7 */ /* 0x000f2400080010ff */
[----:B----4-:R-:W-:Y:S05]  /*8500*/  @!P0 BRA `(.L_x_160) ;  /* 0xfffffffc00f08947 */ /* 0x010fea000383ffff */
[----:B------:R-:W-:Y:S05]  /*8510*/  BRA `(.L_x_161) ;  /* 0xffffffac002c7947 */ /* 0x000fea000383ffff */
.L_x_48:
[----:B------:R-:W-:-:S07]  /*8520*/  MOV R0, UR4 ;  /* 0x0000000400007c02 */ /* 0x000fce0008000f00 */
.L_x_162:
[----:B-1----:R1:W4:Y:S02]  /*8530*/  SYNCS.PHASECHK.TRANS64.TRYWAIT P0, [R0+URZ], R3 ;  /* 0x00000003000075a7 */ /* 0x00232400080011ff */
[----:B----4-:R-:W-:Y:S05]  /*8540*/  @!P0 NANOSLEEP.SYNCS 0x989680 ;  /* 0x009896800000895d */ /* 0x010fea0003900000 */
[----:B------:R-:W4:Y:S02]  /*8550*/  @!P0 SYNCS.PHASECHK.TRANS64 P0, [R0+URZ], R3 ;  /* 0x00000003000085a7 */ /* 0x000f2400080010ff */
[----:B----4-:R-:W-:Y:S05]  /*8560*/  @!P0 BRA `(.L_x_162) ;  /* 0xfffffffc00f08947 */ /* 0x010fea000383ffff */
[----:B------:R-:W-:Y:S05]  /*8570*/  BRA `(.L_x_163) ;  /* 0xffffffac003c7947 */ /* 0x000fea000383ffff */
.L_x_49:
[----:B------:R-:W-:-:S07]  /*8580*/  MOV R0, UR4 ;  /* 0x0000000400007c02 */ /* 0x000fce0008000f00 */
.L_x_164:
[----:B-1----:R1:W4:Y:S02]  /*8590*/  SYNCS.PHASECHK.TRANS64.TRYWAIT P0, [R0+URZ], R3 ;  /* 0x00000003000075a7 */ /* 0x00232400080011ff */
[----:B----4-:R-:W-:Y:S05]  /*85a0*/  @!P0 NANOSLEEP.SYNCS 0x989680 ;  /* 0x009896800000895d */ /* 0x010fea0003900000 */
[----:B------:R-:W4:Y:S02]  /*85b0*/  @!P0 SYNCS.PHASECHK.TRANS64 P0, [R0+URZ], R3 ;  /* 0x00000003000085a7 */ /* 0x000f2400080010ff */
[----:B----4-:R-:W-:Y:S05]  /*85c0*/  @!P0 BRA `(.L_x_164) ;  /* 0xfffffffc00f08947 */ /* 0x010fea000383ffff */
[----:B------:R-:W-:Y:S05]  /*85d0*/  BRA `(.L_x_165) ;  /* 0xffffffac004c7947 */ /* 0x000fea000383ffff */
.L_x_50:
[----:B------:R-:W-:-:S07]  /*85e0*/  MOV R0, UR4 ;  /* 0x0000000400007c02 */ /* 0x000fce0008000f00 */
.L_x_166:
[----:B-1----:R1:W4:Y:S02]  /*85f0*/  SYNCS.PHASECHK.TRANS64.TRYWAIT P0, [R0+URZ], R3 ;  /* 0x00000003000075a7 */ /* 0x00232400080011ff */
[----:B----4-:R-:W-:Y:S05]  /*8600*/  @!P0 NANOSLEEP.SYNCS 0x989680 ;  /* 0x009896800000895d */ /* 0x010fea0003900000 */
[----:B------:R-:W4:Y:S02]  /*8610*/  @!P0 SYNCS.PHASECHK.TRANS64 P0, [R0+URZ], R3 ;  /* 0x00000003000085a7 */ /* 0x000f2400080010ff */
[----:B----4-:R-:W-:Y:S05]  /*8620*/  @!P0 BRA `(.L_x_166) ;  /* 0xfffffffc00f08947 */ /* 0x010fea000383ffff */
[----:B------:R-:W-:Y:S05]  /*8630*/  BRA `(.L_x_167) ;  /* 0xffffffac005c7947 */ /* 0x000fea000383ffff */
.L_x_51:
[----:B------:R-:W-:-:S07]  /*8640*/  MOV R0, UR4 ;  /* 0x0000000400007c02 */ /* 0x000fce0008000f00 */
.L_x_168:
[----:B-1----:R1:W4:Y:S02]  /*8650*/  SYNCS.PHASECHK.TRANS64.TRYWAIT P0, [R0+URZ], R3 ;  /* 0x00000003000075a7 */ /* 0x00232400080011ff */
[----:B----4-:R-:W-:Y:S05]  /*8660*/  @!P0 NANOSLEEP.SYNCS 0x989680 ;  /* 0x009896800000895d */ /* 0x010fea0003900000 */
[----:B------:R-:W4:Y:S02]  /*8670*/  @!P0 SYNCS.PHASECHK.TRANS64 P0, [R0+URZ], R3 ;  /* 0x00000003000085a7 */ /* 0x000f2400080010ff */
[----:B----4-:R-:W-:Y:S05]  /*8680*/  @!P0 BRA `(.L_x_168) ;  /* 0xfffffffc00f08947 */ /* 0x010fea000383ffff */
[----:B------:R-:W-:Y:S05]  /*8690*/  BRA `(.L_x_169) ;  /* 0xffffffac006c7947 */ /* 0x000fea000383ffff */
.L_x_52:
[----:B------:R-:W-:-:S07]  /*86a0*/  MOV R0, UR4 ;  /* 0x0000000400007c02 */ /* 0x000fce0008000f00 */
.L_x_170:
[----:B-1----:R1:W4:Y:S02]  /*86b0*/  SYNCS.PHASECHK.TRANS64.TRYWAIT P0, [R0+URZ], R3 ;  /* 0x00000003000075a7 */ /* 0x00232400080011ff */
[----:B----4-:R-:W-:Y:S05]  /*86c0*/  @!P0 NANOSLEEP.SYNCS 0x989680 ;  /* 0x009896800000895d */ /* 0x010fea0003900000 */
[----:B------:R-:W4:Y:S02]  /*86d0*/  @!P0 SYNCS.PHASECHK.TRANS64 P0, [R0+URZ], R3 ;  /* 0x00000003000085a7 */ /* 0x000f2400080010ff */
[----:B----4-:R-:W-:Y:S05]  /*86e0*/  @!P0 BRA `(.L_x_170) ;  /* 0xfffffffc00f08947 */ /* 0x010fea000383ffff */
[----:B------:R-:W-:Y:S05]  /*86f0*/  BRA `(.L_x_171) ;  /* 0xffffffac007c7947 */ /* 0x000fea000383ffff */
.L_x_53:
[----:B------:R-:W-:-:S07]  /*8700*/  MOV R0, UR4 ;  /* 0x0000000400007c02 */ /* 0x000fce0008000f00 */
.L_x_172:
[----:B-1----:R1:W4:Y:S02]  /*8710*/  SYNCS.PHASECHK.TRANS64.TRYWAIT P0, [R0+URZ], R3 ;  /* 0x00000003000075a7 */ /* 0x00232400080011ff */
[----:B----4-:R-:W-:Y:S05]  /*8720*/  @!P0 NANOSLEEP.SYNCS 0x989680 ;  /* 0x009896800000895d */ /* 0x010fea0003900000 */
[----:B------:R-:W4:Y:S02]  /*8730*/  @!P0 SYNCS.PHASECHK.TRANS64 P0, [R0+URZ], R3 ;  /* 0x00000003000085a7 */ /* 0x000f2400080010ff */
[----:B----4-:R-:W-:Y:S05]  /*8740*/  @!P0 BRA `(.L_x_172) ;  /* 0xfffffffc00f08947 */ /* 0x010fea000383ffff */
[----:B------:R-:W-:Y:S05]  /*8750*/  BRA `(.L_x_173) ;  /* 0xffffffac008c7947 */ /* 0x000fea000383ffff */
.L_x_54:
[----:B------:R-:W-:-:S07]  /*8760*/  MOV R0, UR4 ;  /* 0x0000000400007c02 */ /* 0x000fce0008000f00 */
.L_x_174:
[----:B-1----:R1:W4:Y:S02]  /*8770*/  SYNCS.PHASECHK.TRANS64.TRYWAIT P0, [R0+URZ], R3 ;  /* 0x00000003000075a7 */ /* 0x00232400080011ff */
[----:B----4-:R-:W-:Y:S05]  /*8780*/  @!P0 NANOSLEEP.SYNCS 0x989680 ;  /* 0x009896800000895d */ /* 0x010fea0003900000 */
[----:B------:R-:W4:Y:S02]  /*8790*/  @!P0 SYNCS.PHASECHK.TRANS64 P0, [R0+URZ], R3 ;  /* 0x00000003000085a7 */ /* 0x000f2400080010ff */
[----:B----4-:R-:W-:Y:S05]  /*87a0*/  @!P0 BRA `(.L_x_174) ;  /* 0xfffffffc00f08947 */ /* 0x010fea000383ffff */
[----:B------:R-:W-:Y:S05]  /*87b0*/  BRA `(.L_x_175) ;  /* 0xffffffac009c7947 */ /* 0x000fea000383ffff */
.L_x_55:
[----:B------:R-:W-:-:S07]  /*87c0*/  MOV R0, UR4 ;  /* 0x0000000400007c02 */ /* 0x000fce0008000f00 */
.L_x_176:
[----:B-1----:R1:W4:Y:S02]  /*87d0*/  SYNCS.PHASECHK.TRANS64.TRYWAIT P0, [R0+URZ], R3 ;  /* 0x00000003000075a7 */ /* 0x00232400080011ff */
[----:B----4-:R-:W-:Y:S05]  /*87e0*/  @!P0 NANOSLEEP.SYNCS 0x989680 ;  /* 0x009896800000895d */ /* 0x010fea0003900000 */
[----:B------:R-:W4:Y:S02]  /*87f0*/  @!P0 SYNCS.PHASECHK.TRANS64 P0, [R0+URZ], R3 ;  /* 0x00000003000085a7 */ /* 0x000f2400080010ff */
[----:B----4-:R-:W-:Y:S05]  /*8800*/  @!P0 BRA `(.L_x_176) ;  /* 0xfffffffc00f08947 */ /* 0x010fea000383ffff */
[----:B------:R-:W-:Y:S05]  /*8810*/  BRA `(.L_x_177) ;  /* 0xffffffac00ac7947 */ /* 0x000fea000383ffff */
.L_x_56:
[----:B------:R-:W-:-:S07]  /*8820*/  MOV R0, UR4 ;  /* 0x0000000400007c02 */ /* 0x000fce0008000f00 */
.L_x_178:
[----:B-1----:R1:W4:Y:S02]  /*8830*/  SYNCS.PHASECHK.TRANS64.TRYWAIT P0, [R0+URZ], R3 ;  /* 0x00000003000075a7 */ /* 0x00232400080011ff */
[----:B----4-:R-:W-:Y:S05]  /*8840*/  @!P0 NANOSLEEP.SYNCS 0x989680 ;  /* 0x009896800000895d */ /* 0x010fea0003900000 */
[----:B------:R-:W4:Y:S02]  /*8850*/  @!P0 SYNCS.PHASECHK.TRANS64 P0, [R0+URZ], R3 ;  /* 0x00000003000085a7 */ /* 0x000f2400080010ff */
[----:B----4-:R-:W-:Y:S05]  /*8860*/  @!P0 BRA `(.L_x_178) ;  /* 0xfffffffc00f08947 */ /* 0x010fea000383ffff */
[----:B------:R-:W-:Y:S05]  /*8870*/  BRA `(.L_x_179) ;  /* 0xffffffac00bc7947 */ /* 0x000fea000383ffff */
.L_x_57:
[----:B------:R-:W-:-:S07]  /*8880*/  MOV R0, UR4 ;  /* 0x0000000400007c02 */ /* 0x000fce0008000f00 */
.L_x_180:
[----:B-1----:R1:W4:Y:S02]  /*8890*/  SYNCS.PHASECHK.TRANS64.TRYWAIT P0, [R0+URZ], R3 ;  /* 0x00000003000075a7 */ /* 0x00232400080011ff */
[----:B----4-:R-:W-:Y:S05]  /*88a0*/  @!P0 NANOSLEEP.SYNCS 0x989680 ;  /* 0x009896800000895d */ /* 0x010fea0003900000 */
[----:B------:R-:W4:Y:S02]  /*88b0*/  @!P0 SYNCS.PHASECHK.TRANS64 P0, [R0+URZ], R3 ;  /* 0x00000003000085a7 */ /* 0x000f2400080010ff */
[----:B----4-:R-:W-:Y:S05]  /*88c0*/  @!P0 BRA `(.L_x_180) ;  /* 0xfffffffc00f08947 */ /* 0x010fea000383ffff */
[----:B------:R-:W-:Y:S05]  /*88d0*/  BRA `(.L_x_181) ;  /* 0xffffffac00cc7947 */ /* 0x000fea000383ffff */
.L_x_58:
[----:B------:R-:W-:-:S07]  /*88e0*/  MOV R0, UR4 ;  /* 0x0000000400007c02 */ /* 0x000fce0008000f00 */
.L_x_182:
[----:B-1----:R1:W4:Y:S02]  /*88f0*/  SYNCS.PHASECHK.TRANS64.TRYWAIT P0, [R0+URZ], R3 ;  /* 0x00000003000075a7 */ /* 0x00232400080011ff */
[----:B----4-:R-:W-:Y:S05]  /*8900*/  @!P0 NANOSLEEP.SYNCS 0x989680 ;  /* 0x009896800000895d */ /* 0x010fea0003900000 */
[----:B------:R-:W4:Y:S02]  /*8910*/  @!P0 SYNCS.PHASECHK.TRANS64 P0, [R0+URZ], R3 ;  /* 0x00000003000085a7 */ /* 0x000f2400080010ff */
[----:B----4-:R-:W-:Y:S05]  /*8920*/  @!P0 BRA `(.L_x_182) ;  /* 0xfffffffc00f08947 */ /* 0x010fea000383ffff */
[----:B------:R-:W-:Y:S05]  /*8930*/  BRA `(.L_x_183) ;  /* 0xffffffac00dc7947 */ /* 0x000fea000383ffff */
.L_x_61:
[----:B------:R-:W-:-:S07]  /*8940*/  MOV R4, UR45 ;  /* 0x0000002d00047c02 */ /* 0x000fce0008000f00 */
.L_x_184:
[----:B-1----:R1:W2:Y:S02]  /*8950*/  SYNCS.PHASECHK.TRANS64.TRYWAIT P1, [R4+URZ+0x1e8], R7 ;  /* 0x0001e807040075a7 */ /* 0x0022a400080211ff */
[----:B--2---:R-:W-:Y:S05]  /*8960*/  @!P1 NANOSLEEP.SYNCS 0x989680 ;  /* 0x009896800000995d */ /* 0x004fea0003900000 */
[----:B------:R-:W2:Y:S02]  /*8970*/  @!P1 SYNCS.PHASECHK.TRANS64 P1, [R4+URZ+0x1e8], R7 ;  /* 0x0001e807040095a7 */ /* 0x000ea400080210ff */
[----:B--2---:R-:W-:Y:S05]  /*8980*/  @!P1 BRA `(.L_x_184) ;  /* 0xfffffffc00f09947 */ /* 0x004fea000383ffff */
[----:B------:R-:W-:Y:S05]  /*8990*/  BRA `(.L_x_185) ;  /* 0xffffffb000447947 */ /* 0x000fea000383ffff */
.L_x_62:
[----:B-1----:R-:W-:-:S07]  /*89a0*/  MOV R4, UR45 ;  /* 0x0000002d00047c02 */ /* 0x002fce0008000f00 */
.L_x_186:
[----:B-1----:R1:W2:Y:S02]  /*89b0*/  SYNCS.PHASECHK.TRANS64.TRYWAIT P1, [R4+URZ+0x1e0], R5 ;  /* 0x0001e005040075a7 */ /* 0x0022a400080211ff */
[----:B--2---:R-:W-:Y:S05]  /*89c0*/  @!P1 NANOSLEEP.SYNCS 0x989680 ;  /* 0x009896800000995d */ /* 0x004fea0003900000 */
[----:B------:R-:W2:Y:S02]  /*89d0*/  @!P1 SYNCS.PHASECHK.TRANS64 P1, [R4+URZ+0x1e0], R5 ;  /* 0x0001e005040095a7 */ /* 0x000ea400080210ff */
[----:B--2---:R-:W-:Y:S05]  /*89e0*/  @!P1 BRA `(.L_x_186) ;  /* 0xfffffffc00f09947 */ /* 0x004fea000383ffff */
[----:B------:R-:W-:Y:S05]  /*89f0*/  BRA `(.L_x_187) ;  /* 0xffffffb0004c7947 */ /* 0x000fea000383ffff */
.L_x_70:
[----:B------:R-:W-:-:S07]  /*8a00*/  MOV R0, UR6 ;  /* 0x0000000600007c02 */ /* 0x000fce0008000f00 */
.L_x_188:
[----:B-1----:R1:W2:Y:S02]  /*8a10*/  SYNCS.PHASECHK.TRANS64.TRYWAIT P0, [R0+URZ+0x1e0], R5 ;  /* 0x0001e005000075a7 */ /* 0x0022a400080011ff */
[----:B--2---:R-:W-:Y:S05]  /*8a20*/  @!P0 NANOSLEEP.SYNCS 0x989680 ;  /* 0x009896800000895d */ /* 0x004fea0003900000 */
[----:B------:R-:W2:Y:S02]  /*8a30*/  @!P0 SYNCS.PHASECHK.TRANS64 P0, [R0+URZ+0x1e0], R5 ;  /* 0x0001e005000085a7 */ /* 0x000ea400080010ff */
[----:B--2---:R-:W-:Y:S05]  /*8a40*/  @!P0 BRA `(.L_x_188) ;  /* 0xfffffffc00f08947 */ /* 0x004fea000383ffff */
[----:B------:R-:W-:Y:S05]  /*8a50*/  BRA `(.L_x_189) ;  /* 0xffffffb400c07947 */ /* 0x000fea000383ffff */
.L_x_71:
[----:B------:R-:W-:-:S07]  /*8a60*/  MOV R5, UR8 ;  /* 0x0000000800057c02 */ /* 0x000fce0008000f00 */
.L_x_190:
[----:B-1----:R1:W2:Y:S02]  /*8a70*/  SYNCS.PHASECHK.TRANS64.TRYWAIT P0, [R5+URZ+0x200], R0 ;  /* 0x00020000050075a7 */ /* 0x0022a400080011ff */
[----:B--2---:R-:W-:Y:S05]  /*8a80*/  @!P0 NANOSLEEP.SYNCS 0x989680 ;  /* 0x009896800000895d */ /* 0x004fea0003900000 */
[----:B------:R-:W2:Y:S02]  /*8a90*/  @!P0 SYNCS.PHASECHK.TRANS64 P0, [R5+URZ+0x200], R0 ;  /* 0x00020000050085a7 */ /* 0x000ea400080010ff */
[----:B--2---:R-:W-:Y:S05]  /*8aa0*/  @!P0 BRA `(.L_x_190) ;  /* 0xfffffffc00f08947 */ /* 0x004fea000383ffff */
[----:B------:R-:W-:Y:S05]  /*8ab0*/  BRA `(.L_x_191) ;  /* 0xffffffb400dc7947 */ /* 0x000fea000383ffff */
.L_x_74:
[----:B-1----:R-:W-:Y:S07]  /*8ac0*/  MOV R0, UR7 ;  /* 0x0000000700007c02 */ /* 0x002fee0008000f00 */
.L_x_192:
[----:B-1----:R1:W2:Y:S02]  /*8ad0*/  SYNCS.PHASECHK.TRANS64.TRYWAIT P0, [R0+URZ], R5 ;  /* 0x00000005000075a7 */ /* 0x0022a400080011ff */
[----:B--2---:R-:W-:Y:S05]  /*8ae0*/  @!P0 NANOSLEEP.SYNCS 0x989680 ;  /* 0x009896800000895d */ /* 0x004fea0003900000 */
[----:B------:R-:W2:Y:S02]  /*8af0*/  @!P0 SYNCS.PHASECHK.TRANS64 P0, [R0+URZ], R5 ;  /* 0x00000005000085a7 */ /* 0x000ea400080010ff */
[----:B--2---:R-:W-:Y:S05]  /*8b00*/  @!P0 BRA `(.L_x_192) ;  /* 0xfffffffc00f08947 */ /* 0x004fea000383ffff */
[----:B------:R-:W-:Y:S05]  /*8b10*/  BRA `(.L_x_73) ;  /* 0xffffffb800007947 */ /* 0x000fea000383ffff */
.L_x_77:
[----:B------:R-:W-:-:S07]  /*8b20*/  MOV R0, UR5 ;  /* 0x0000000500007c02 */ /* 0x000fce0008000f00 */
.L_x_193:
[----:B-1----:R1:W4:Y:S02]  /*8b30*/  SYNCS.PHASECHK.TRANS64.TRYWAIT P0, [R0+URZ], R3 ;  /* 0x00000003000075a7 */ /* 0x00232400080011ff */
[----:B----4-:R-:W-:Y:S05]  /*8b40*/  @!P0 NANOSLEEP.SYNCS 0x989680 ;  /* 0x009896800000895d */ /* 0x010fea0003900000 */
[----:B------:R-:W4:Y:S02]  /*8b50*/  @!P0 SYNCS.PHASECHK.TRANS64 P0, [R0+URZ], R3 ;  /* 0x00000003000085a7 */ /* 0x000f2400080010ff */
[----:B----4-:R-:W-:Y:S05]  /*8b60*/  @!P0 BRA `(.L_x_193) ;  /* 0xfffffffc00f08947 */ /* 0x010fea000383ffff */
[----:B------:R-:W-:Y:S05]  /*8b70*/  BRA `(.L_x_194) ;  /* 0xffffffb800c87947 */ /* 0x000fea000383ffff */
.L_x_78:
[----:B------:R-:W-:-:S07]  /*8b80*/  MOV R0, UR7 ;  /* 0x0000000700007c02 */ /* 0x000fce0008000f00 */
.L_x_195:
[----:B-1----:R1:W4:Y:S02]  /*8b90*/  SYNCS.PHASECHK.TRANS64.TRYWAIT P0, [R0+URZ], R3 ;  /* 0x00000003000075a7 */ /* 0x00232400080011ff */
[----:B----4-:R-:W-:Y:S05]  /*8ba0*/  @!P0 NANOSLEEP.SYNCS 0x989680 ;  /* 0x009896800000895d */ /* 0x010fea0003900000 */
[----:B------:R-:W4:Y:S02]  /*8bb0*/  @!P0 SYNCS.PHASECHK.TRANS64 P0, [R0+URZ], R3 ;  /* 0x00000003000085a7 */ /* 0x000f2400080010ff */
[----:B----4-:R-:W-:Y:S05]  /*8bc0*/  @!P0 BRA `(.L_x_195) ;  /* 0xfffffffc00f08947 */ /* 0x010fea000383ffff */
[----:B------:R-:W-:Y:S05]  /*8bd0*/  BRA `(.L_x_196) ;  /* 0xffffffb800d47947 */ /* 0x000fea000383ffff */
.L_x_83:
[----:B------:R-:W-:Y:S07]  /*8be0*/  MOV R0, UR7 ;  /* 0x0000000700007c02 */ /* 0x000fee0008000f00 */
.L_x_197:
[----:B--2---:R2:W3:Y:S02]  /*8bf0*/  SYNCS.PHASECHK.TRANS64.TRYWAIT P0, [R0+URZ+0x1e0], R3 ;  /* 0x0001e003000075a7 */ /* 0x0044e400080011ff */
[----:B---3--:R-:W-:Y:S05]  /*8c00*/  @!P0 NANOSLEEP.SYNCS 0x989680 ;  /* 0x009896800000895d */ /* 0x008fea0003900000 */
[----:B------:R-:W3:Y:S02]  /*8c10*/  @!P0 SYNCS.PHASECHK.TRANS64 P0, [R0+URZ+0x1e0], R3 ;  /* 0x0001e003000085a7 */ /* 0x000ee400080010ff */
[----:B---3--:R-:W-:Y:S05]  /*8c20*/  @!P0 BRA `(.L_x_197) ;  /* 0xfffffffc00f08947 */ /* 0x008fea000383ffff */
[----:B------:R-:W-:Y:S05]  /*8c30*/  BRA `(.L_x_198) ;  /* 0xffffffbc00e47947 */ /* 0x000fea000383ffff */
.L_x_86:
[----:B------:R-:W-:Y:S07]  /*8c40*/  MOV R0, UR7 ;  /* 0x0000000700007c02 */ /* 0x000fee0008000f00 */
.L_x_199:
[----:B--2---:R2:W3:Y:S02]  /*8c50*/  SYNCS.PHASECHK.TRANS64.TRYWAIT P0, [R0+URZ+0x1d8], R3 ;  /* 0x0001d803000075a7 */ /* 0x0044e400080011ff */
[----:B---3--:R-:W-:Y:S05]  /*8c60*/  @!P0 NANOSLEEP.SYNCS 0x989680 ;  /* 0x009896800000895d */ /* 0x008fea0003900000 */
[----:B------:R-:W3:Y:S02]  /*8c70*/  @!P0 SYNCS.PHASECHK.TRANS64 P0, [R0+URZ+0x1d8], R3 ;  /* 0x0001d803000085a7 */ /* 0x000ee400080010ff */
[----:B---3--:R-:W-:Y:S05]  /*8c80*/  @!P0 BRA `(.L_x_199) ;  /* 0xfffffffc00f08947 */ /* 0x008fea000383ffff */
[----:B------:R-:W-:Y:S05]  /*8c90*/  BRA `(.L_x_85) ;  /* 0xffffffc000bc7947 */ /* 0x000fea000383ffff */
.L_x_89:
[----:B------:R-:W-:Y:S07]  /*8ca0*/  MOV R3, UR17 ;  /* 0x0000001100037c02 */ /* 0x000fee0008000f00 */
.L_x_200:
[----:B-1----:R1:W2:Y:S02]  /*8cb0*/  SYNCS.PHASECHK.TRANS64.TRYWAIT P0, [R3+URZ+0x1b8], R0 ;  /* 0x0001b800030075a7 */ /* 0x0022a400080011ff */
[----:B--2---:R-:W-:Y:S05]  /*8cc0*/  @!P0 NANOSLEEP.SYNCS 0x989680 ;  /* 0x009896800000895d */ /* 0x004fea0003900000 */
[----:B------:R-:W2:Y:S02]  /*8cd0*/  @!P0 SYNCS.PHASECHK.TRANS64 P0, [R3+URZ+0x1b8], R0 ;  /* 0x0001b800030085a7 */ /* 0x000ea400080010ff */
[----:B--2---:R-:W-:Y:S05]  /*8ce0*/  @!P0 BRA `(.L_x_200) ;  /* 0xfffffffc00f08947 */ /* 0x004fea000383ffff */
[----:B------:R-:W-:Y:S05]  /*8cf0*/  BRA `(.L_x_201) ;  /* 0xffffffc400787947 */ /* 0x000fea000383ffff */
.L_x_90:
[----:B------:R-:W-:Y:S07]  /*8d00*/  MOV R3, UR14 ;  /* 0x0000000e00037c02 */ /* 0x000fee0008000f00 */
.L_x_202:
[----:B-1----:R1:W2:Y:S02]  /*8d10*/  SYNCS.PHASECHK.TRANS64.TRYWAIT P0, [R3+URZ+0x1b8], R12 ;  /* 0x0001b80c030075a7 */ /* 0x0022a400080011ff */
[----:B--2---:R-:W-:Y:S05]  /*8d20*/  @!P0 NANOSLEEP.SYNCS 0x989680 ;  /* 0x009896800000895d */ /* 0x004fea0003900000 */
[----:B------:R-:W2:Y:S02]  /*8d30*/  @!P0 SYNCS.PHASECHK.TRANS64 P0, [R3+URZ+0x1b8], R12 ;  /* 0x0001b80c030085a7 */ /* 0x000ea400080010ff */
[----:B--2---:R-:W-:Y:S05]  /*8d40*/  @!P0 BRA `(.L_x_202) ;  /* 0xfffffffc00f08947 */ /* 0x004fea000383ffff */
[----:B------:R-:W-:Y:S05]  /*8d50*/  BRA `(.L_x_203) ;  /* 0xffffffc800107947 */ /* 0x000fea000383ffff */
.L_x_92:
[----:B------:R-:W-:-:S07]  /*8d60*/  MOV R0, UR4 ;  /* 0x0000000400007c02 */ /* 0x000fce0008000f00 */
.L_x_204:
[----:B-1----:R1:W3:Y:S02]  /*8d70*/  SYNCS.PHASECHK.TRANS64.TRYWAIT P0, [R0+URZ], R3 ;  /* 0x00000003000075a7 */ /* 0x0022e400080011ff */
[----:B---3--:R-:W-:Y:S05]  /*8d80*/  @!P0 NANOSLEEP.SYNCS 0x989680 ;  /* 0x009896800000895d */ /* 0x008fea0003900000 */
[----:B------:R-:W3:Y:S02]  /*8d90*/  @!P0 SYNCS.PHASECHK.TRANS64 P0, [R0+URZ], R3 ;  /* 0x00000003000085a7 */ /* 0x000ee400080010ff */
[----:B---3--:R-:W-:Y:S05]  /*8da0*/  @!P0 BRA `(.L_x_204) ;  /* 0xfffffffc00f08947 */ /* 0x008fea000383ffff */
[----:B------:R-:W-:Y:S05]  /*8db0*/  BRA `(.L_x_205) ;  /* 0xffffffc800887947 */ /* 0x000fea000383ffff */
.L_x_93:
[----:B-1----:R1:W3:Y:S02]  /*8dc0*/  SYNCS.PHASECHK.TRANS64.TRYWAIT P0, [R2+URZ], R3 ;  /* 0x00000003020075a7 */ /* 0x0022e400080011ff */
[----:B---3--:R-:W-:Y:S05]  /*8dd0*/  @!P0 NANOSLEEP.SYNCS 0x989680 ;  /* 0x009896800000895d */ /* 0x008fea0003900000 */
[----:B------:R-:W3:Y:S02]  /*8de0*/  @!P0 SYNCS.PHASECHK.TRANS64 P0, [R2+URZ], R3 ;  /* 0x00000003020085a7 */ /* 0x000ee400080010ff */
[----:B---3--:R-:W-:Y:S05]  /*8df0*/  @!P0 BRA `(.L_x_93) ;  /* 0xfffffffc00f08947 */ /* 0x008fea000383ffff */
[----:B------:R-:W-:Y:S05]  /*8e00*/  BRA `(.L_x_206) ;  /* 0xffffffc800b47947 */ /* 0x000fea000383ffff */
.L_x_95:
[----:B------:R-:W-:Y:S07]  /*8e10*/  MOV R0, UR52 ;  /* 0x0000003400007c02 */ /* 0x000fee0008000f00 */
.L_x_207:
[----:B-1----:R1:W2:Y:S02]  /*8e20*/  SYNCS.PHASECHK.TRANS64.TRYWAIT P0, [R0+URZ+0x1e0], R3 ;  /* 0x0001e003000075a7 */ /* 0x0022a400080011ff */
[----:B--2---:R-:W-:Y:S05]  /*8e30*/  @!P0 NANOSLEEP.SYNCS 0x989680 ;  /* 0x009896800000895d */ /* 0x004fea0003900000 */
[----:B------:R-:W2:Y:S02]  /*8e40*/  @!P0 SYNCS.PHASECHK.TRANS64 P0, [R0+URZ+0x1e0], R3 ;  /* 0x0001e003000085a7 */ /* 0x000ea400080010ff */
[----:B--2---:R-:W-:Y:S05]  /*8e50*/  @!P0 BRA `(.L_x_207) ;  /* 0xfffffffc00f08947 */ /* 0x004fea000383ffff */
[----:B------:R-:W-:Y:S05]  /*8e60*/  BRA `(.L_x_208) ;  /* 0xffffffcc00947947 */ /* 0x000fea000383ffff */
.L_x_105:
[----:B-1----:R1:W2:Y:S02]  /*8e70*/  SYNCS.PHASECHK.TRANS64.TRYWAIT P1, [R0+URZ+0x1a0], R5 ;  /* 0x0001a005000075a7 */ /* 0x0022a400080211ff */
[----:B--2---:R-:W-:Y:S05]  /*8e80*/  @!P1 NANOSLEEP.SYNCS 0x989680 ;  /* 0x009896800000995d */ /* 0x004fea0003900000 */
[----:B------:R-:W2:Y:S02]  /*8e90*/  @!P1 SYNCS.PHASECHK.TRANS64 P1, [R0+URZ+0x1a0], R5 ;  /* 0x0001a005000095a7 */ /* 0x000ea400080210ff */
[----:B--2---:R-:W-:Y:S05]  /*8ea0*/  @!P1 BRA `(.L_x_105) ;  /* 0xfffffffc00f09947 */ /* 0x004fea000383ffff */
[----:B------:R-:W-:Y:S05]  /*8eb0*/  BRA `(.L_x_104) ;  /* 0xffffffd8008c7947 */ /* 0x000fea000383ffff */
.L_x_107:
[----:B-1----:R1:W4:Y:S02]  /*8ec0*/  SYNCS.PHASECHK.TRANS64.TRYWAIT P0, [R84+URZ+0x1f0], R3 ;  /* 0x0001f003540075a7 */ /* 0x00232400080011ff */
[----:B----4-:R-:W-:Y:S05]  /*8ed0*/  @!P0 NANOSLEEP.SYNCS 0x989680 ;  /* 0x009896800000895d */ /* 0x010fea0003900000 */
[----:B------:R-:W4:Y:S02]  /*8ee0*/  @!P0 SYNCS.PHASECHK.TRANS64 P0, [R84+URZ+0x1f0], R3 ;  /* 0x0001f003540085a7 */ /* 0x000f2400080010ff */
[----:B----4-:R-:W-:Y:S05]  /*8ef0*/  @!P0 BRA `(.L_x_107) ;  /* 0xfffffffc00f08947 */ /* 0x010fea000383ffff */
[----:B------:R-:W-:Y:S05]  /*8f00*/  BRA `(.L_x_106) ;  /* 0xffffffd800e07947 */ /* 0x000fea000383ffff */
.L_x_118:
[----:B--2---:R2:W3:Y:S02]  /*8f10*/  SYNCS.PHASECHK.TRANS64.TRYWAIT P0, [R3+URZ+0x1a0], R4 ;  /* 0x0001a004030075a7 */ /* 0x0044e400080011ff */
[----:B---3--:R-:W-:Y:S05]  /*8f20*/  @!P0 NANOSLEEP.SYNCS 0x989680 ;  /* 0x009896800000895d */ /* 0x008fea0003900000 */
[----:B------:R-:W3:Y:S02]  /*8f30*/  @!P0 SYNCS.PHASECHK.TRANS64 P0, [R3+URZ+0x1a0], R4 ;  /* 0x0001a004030085a7 */ /* 0x000ee400080010ff */
[----:B---3--:R-:W-:Y:S05]  /*8f40*/  @!P0 BRA `(.L_x_118) ;  /* 0xfffffffc00f08947 */ /* 0x008fea000383ffff */
[----:B------:R-:W-:Y:S05]  /*8f50*/  BRA `(.L_x_117) ;  /* 0xffffffe000fc7947 */ /* 0x000fea000383ffff */
        .weak           $__internal_0_$__cuda_sm10x_tcgen05_guardrail_trap_col_being_dealloced_not_returned_by_alloc
        .type           $__internal_0_$__cuda_sm10x_tcgen05_guardrail_trap_col_being_dealloced_not_returned_by_alloc,@function
        .size           $__internal_0_$__cuda_sm10x_tcgen05_guardrail_trap_col_being_dealloced_not_returned_by_alloc,($__internal_1_$__cuda_sm10x_tcgen05_guardrail_trap_phase_invalid_during_alloc - $__internal_0_$__cuda_sm10x_tcgen05_guardrail_trap_col_being_dealloced_not_returned_by_alloc)
$__internal_0_$__cuda_sm10x_tcgen05_guardrail_trap_col_being_dealloced_not_returned_by_alloc:
[----:B------:R-:W-:Y:S05]  /*8f60*/  BPT.TRAP 0x1 ;  /* 0x000000040000795c */ /* 0x000fea0000300000 */
[----:B------:R-:W-:-:S04]  /*8f70*/  MOV R3, 0x0 ;  /* 0x0000000000037802 */ /* 0x000fc80000000f00 */
[----:B------:R-:W-:Y:S05]  /*8f80*/  RET.REL.NODEC R2 `(_ZN7cutlass13device_kernelINS_4conv6kernel13ConvUniversalINS1_16ConvProblemShapeILNS1_8OperatorE0ELi2EEENS1_10collective14CollectiveConvINS1_47MainloopSm100TmaUmmaWarpSpecializedImplicitGemmILS5_0ELi26ELi2ELi1ELi2EN4cute5tupleIJNSA_1CILi1EEESD_SD_EEEEENSB_IJNSC_ILi64EEESG_NSB_IJNSC_ILi32EEEEEEEEENS_6half_tESK_NSA_8TiledMMAINSA_8MMA_AtomIJNSA_20SM100_MMA_F16BF16_SSISK_SK_fLi64ELi64ELNSA_4UMMA5MajorE0ELSP_0ELNSO_7ScaleInE0ELSQ_0EEEEEENSA_6LayoutISE_NSB_IJNSC_ILi0EEESU_SU_EEEEENSB_IJNSA_10UnderscoreESX_SX_EEEEENS7_6detail27Sm100ImplicitGemmTileTraitsINSA_20SM90_TMA_LOAD_IM2COLENSA_14ComposedLayoutINSA_7SwizzleILi2ELi4ELi3EEENSA_18smem_ptr_flag_bitsILi16EEENST_INSB_IJNSC_ILi8EEESH_EEENSB_IJSH_SD_EEEEEEEvEENS11_INSA_13SM90_TMA_LOADES1C_vEEEENS_8epilogue10collective18CollectiveEpilogueINS1H_23Sm100TmaWarpSpecializedILi3ELi2ELi16ELb1ELb0EEEJSJ_NSB_IJNST_ISG_SD_EENST_ISH_SD_EEEEESK_NSB_IJNSB_IJlllEEESD_SU_EEESK_S1Q_NS1H_6fusion15FusionCallbacksIS1L_NS1R_17LinearCombinationISK_fSK_fLNS_15FloatRoundStyleE2EEESJ_S1O_JEEENSA_5SM1004TMEM4LOAD26SM100_TMEM_LOAD_16dp256b4xES12_S1C_NSA_17SM75_U32x4_LDSM_NENSA_21SM90_TMA_STORE_IM2COLES1C_NSA_17SM90_U32x4_STSM_NENSA_39AutoVectorizingCopyWithAssumedAlignmentILi128EEEEEEvvEEEEvNT_6ParamsE) ;  /* 0xffffff70021c7950 */ /* 0x000fea0003c3ffff */
        .weak           $__internal_1_$__cuda_sm10x_tcgen05_guardrail_trap_phase_invalid_during_alloc
        .type           $__internal_1_$__cuda_sm10x_tcgen05_guardrail_trap_phase_invalid_during_alloc,@function
        .size           $__internal_1_$__cuda_sm10x_tcgen05_guardrail_trap_phase_invalid_during_alloc,($__internal_2_$__cuda_sm10x_tcgen05_guardrail_trap_unallocated_columns_being_dealloced - $__internal_1_$__cuda_sm10x_tcgen05_guardrail_trap_phase_invalid_during_alloc)
$__internal_1_$__cuda_sm10x_tcgen05_guardrail_trap_phase_invalid_during_alloc:
[----:B------:R-:W-:Y:S05]  /*8f90*/  BPT.TRAP 0x1 ;  /* 0x000000040000795c */ /* 0x000fea0000300000 */
[----:B------:R-:W-:-:S04]  /*8fa0*/  HFMA2 R3, -RZ, RZ, 0, 0 ;  /* 0x00000000ff037431 */ /* 0x000fc800000001ff */
[----:B------:R-:W-:Y:S05]  /*8fb0*/  RET.REL.NODEC R2 `(_ZN7cutlass13device_kernelINS_4conv6kernel13ConvUniversalINS1_16ConvProblemShapeILNS1_8OperatorE0ELi2EEENS1_10collective14CollectiveConvINS1_47MainloopSm100TmaUmmaWarpSpecializedImplicitGemmILS5_0ELi26ELi2ELi1ELi2EN4cute5tupleIJNSA_1CILi1EEESD_SD_EEEEENSB_IJNSC_ILi64EEESG_NSB_IJNSC_ILi32EEEEEEEEENS_6half_tESK_NSA_8TiledMMAINSA_8MMA_AtomIJNSA_20SM100_MMA_F16BF16_SSISK_SK_fLi64ELi64ELNSA_4UMMA5MajorE0ELSP_0ELNSO_7ScaleInE0ELSQ_0EEEEEENSA_6LayoutISE_NSB_IJNSC_ILi0EEESU_SU_EEEEENSB_IJNSA_10UnderscoreESX_SX_EEEEENS7_6detail27Sm100ImplicitGemmTileTraitsINSA_20SM90_TMA_LOAD_IM2COLENSA_14ComposedLayoutINSA_7SwizzleILi2ELi4ELi3EEENSA_18smem_ptr_flag_bitsILi16EEENST_INSB_IJNSC_ILi8EEESH_EEENSB_IJSH_SD_EEEEEEEvEENS11_INSA_13SM90_TMA_LOADES1C_vEEEENS_8epilogue10collective18CollectiveEpilogueINS1H_23Sm100TmaWarpSpecializedILi3ELi2ELi16ELb1ELb0EEEJSJ_NSB_IJNST_ISG_SD_EENST_ISH_SD_EEEEESK_NSB_IJNSB_IJlllEEESD_SU_EEESK_S1Q_NS1H_6fusion15FusionCallbacksIS1L_NS1R_17LinearCombinationISK_fSK_fLNS_15FloatRoundStyleE2EEESJ_S1O_JEEENSA_5SM1004TMEM4LOAD26SM100_TMEM_LOAD_16dp256b4xES12_S1C_NSA_17SM75_U32x4_LDSM_NENSA_21SM90_TMA_STORE_IM2COLES1C_NSA_17SM90_U32x4_STSM_NENSA_39AutoVectorizingCopyWithAssumedAlignmentILi128EEEEEEvvEEEEvNT_6ParamsE) ;  /* 0xffffff7002107950 */ /* 0x000fea0003c3ffff */
        .weak           $__internal_2_$__cuda_sm10x_tcgen05_guardrail_trap_unallocated_columns_being_dealloced
        .type           $__internal_2_$__cuda_sm10x_tcgen05_guardrail_trap_unallocated_columns_being_dealloced,@function
        .size           $__internal_2_$__cuda_sm10x_tcgen05_guardrail_trap_unallocated_columns_being_dealloced,(.L_x_210 - $__internal_2_$__cuda_sm10x_tcgen05_guardrail_trap_unallocated_columns_being_dealloced)
$__internal_2_$__cuda_sm10x_tcgen05_guardrail_trap_unallocated_columns_being_dealloced:
[----:B------:R-:W-:Y:S05]  /*8fc0*/  BPT.TRAP 0x1 ;  /* 0x000000040000795c */ /* 0x000fea0000300000 */
[----:B------:R-:W-:-:S04]  /*8fd0*/  MOV R3, 0x0 ;  /* 0x0000000000037802 */ /* 0x000fc80000000f00 */
[----:B------:R-:W-:Y:S05]  /*8fe0*/  RET.REL.NODEC R2 `(_ZN7cutlass13device_kernelINS_4conv6kernel13ConvUniversalINS1_16ConvProblemShapeILNS1_8OperatorE0ELi2EEENS1_10collective14CollectiveConvINS1_47MainloopSm100TmaUmmaWarpSpecializedImplicitGemmILS5_0ELi26ELi2ELi1ELi2EN4cute5tupleIJNSA_1CILi1EEESD_SD_EEEEENSB_IJNSC_ILi64EEESG_NSB_IJNSC_ILi32EEEEEEEEENS_6half_tESK_NSA_8TiledMMAINSA_8MMA_AtomIJNSA_20SM100_MMA_F16BF16_SSISK_SK_fLi64ELi64ELNSA_4UMMA5MajorE0ELSP_0ELNSO_7ScaleInE0ELSQ_0EEEEEENSA_6LayoutISE_NSB_IJNSC_ILi0EEESU_SU_EEEEENSB_IJNSA_10UnderscoreESX_SX_EEEEENS7_6detail27Sm100ImplicitGemmTileTraitsINSA_20SM90_TMA_LOAD_IM2COLENSA_14ComposedLayoutINSA_7SwizzleILi2ELi4ELi3EEENSA_18smem_ptr_flag_bitsILi16EEENST_INSB_IJNSC_ILi8EEESH_EEENSB_IJSH_SD_EEEEEEEvEENS11_INSA_13SM90_TMA_LOADES1C_vEEEENS_8epilogue10collective18CollectiveEpilogueINS1H_23Sm100TmaWarpSpecializedILi3ELi2ELi16ELb1ELb0EEEJSJ_NSB_IJNST_ISG_SD_EENST_ISH_SD_EEEEESK_NSB_IJNSB_IJlllEEESD_SU_EEESK_S1Q_NS1H_6fusion15FusionCallbacksIS1L_NS1R_17LinearCombinationISK_fSK_fLNS_15FloatRoundStyleE2EEESJ_S1O_JEEENSA_5SM1004TMEM4LOAD26SM100_TMEM_LOAD_16dp256b4xES12_S1C_NSA_17SM75_U32x4_LDSM_NENSA_21SM90_TMA_STORE_IM2COLES1C_NSA_17SM90_U32x4_STSM_NENSA_39AutoVectorizingCopyWithAssumedAlignmentILi128EEEEEEvvEEEEvNT_6ParamsE) ;  /* 0xffffff7002047950 */ /* 0x000fea0003c3ffff */
.L_x_209:
[----:B------:R-:W-:-:S00]  /*8ff0*/  BRA `(.L_x_209) ;  /* 0xfffffffc00fc7947 */ /* 0x000fc0000383ffff */
[----:B------:R-:W-:-:S00]  /*9000*/  NOP ;  /* 0x0000000000007918 */ /* 0x000fc00000000000 */
[----:B------:R-:W-:-:S00]  /*9010*/  NOP ;  /* 0x0000000000007918 */ /* 0x000fc00000000000 */
[----:B------:R-:W-:-:S00]  /*9020*/  NOP ;  /* 0x0000000000007918 */ /* 0x000fc00000000000 */
[----:B------:R-:W-:-:S00]  /*9030*/  NOP ;  /* 0x0000000000007918 */ /* 0x000fc00000000000 */
[----:B------:R-:W-:-:S00]  /*9040*/  NOP ;  /* 0x0000000000007918 */ /* 0x000fc00000000000 */
[----:B------:R-:W-:-:S00]  /*9050*/  NOP ;  /* 0x0000000000007918 */ /* 0x000fc00000000000 */
[----:B------:R-:W-:-:S00]  /*9060*/  NOP ;  /* 0x0000000000007918 */ /* 0x000fc00000000000 */
[----:B------:R-:W-:-:S00]  /*9070*/  NOP ;  /* 0x0000000000007918 */ /* 0x000fc00000000000 */
.L_x_210:


//--------------------- .nv.global.init           --------------------------
	.section	.nv.global.init,"aw",@progbits
.nv.global.init:
	.type		$str$29,@object
	.size		$str$29,($str$30 - $str$29)
$str$29:
        /*0000*/ 	.byte	0x28, 0x61, 0x64, 0x64, 0x72, 0x65, 0x73, 0x73, 0x20, 0x26, 0x20, 0x6d, 0x61, 0x73, 0x6b, 0x29
        /*0010*/ 	.byte	0x20, 0x3d, 0x3d, 0x20, 0x30, 0x00
	.type		$str$30,@object
	.size		$str$30,($str$28 - $str$30)
$str$30:
        /*0016*/ 	.byte	0x2f, 0x74, 0x6d, 0x70, 0x2f, 0x63, 0x75, 0x74, 0x6c, 0x61, 0x73, 0x73, 0x5f, 0x73, 0x77, 0x65
        /*0026*/ 	.byte	0x65, 0x70, 0x5f, 0x73, 0x72, 0x63, 0x2f, 0x69, 0x6e, 0x63, 0x6c, 0x75, 0x64, 0x65, 0x2f, 0x63
        /*0036*/ 	.byte	0x75, 0x74, 0x65, 0x2f, 0x70, 0x6f, 0x69, 0x6e, 0x74, 0x65, 0x72, 0x5f, 0x66, 0x6c, 0x61, 0x67
        /*0046*/ 	.byte	0x67, 0x65, 0x64, 0x2e, 0x68, 0x70, 0x70, 0x00
	.type		$str$28,@object
	.size		$str$28,($str$27 - $str$28)
$str$28:
        /*004e*/ 	.byte	0x2f, 0x74, 0x6d, 0x70, 0x2f, 0x63, 0x75, 0x74, 0x6c, 0x61, 0x73, 0x73, 0x5f, 0x73, 0x77, 0x65
        /*005e*/ 	.byte	0x65, 0x70, 0x5f, 0x73, 0x72, 0x63, 0x2f, 0x69, 0x6e, 0x63, 0x6c, 0x75, 0x64, 0x65, 0x2f, 0x63
        /*006e*/ 	.byte	0x75, 0x74, 0x65, 0x2f, 0x61, 0x74, 0x6f, 0x6d, 0x2f, 0x63, 0x6f, 0x70, 0x79, 0x5f, 0x74, 0x72
        /*007e*/ 	.byte	0x61, 0x69, 0x74, 0x73, 0x5f, 0x73, 0x6d, 0x31, 0x30, 0x30, 0x2e, 0x68, 0x70, 0x70, 0x00
	.type		$str$27,@object
	.size		$str$27,(__unnamed_1 - $str$27)
$str$27:
        /*008d*/ 	.byte	0x28, 0x28, 0x75, 0x69, 0x6e, 0x74, 0x33, 0x32, 0x5f, 0x74, 0x28, 0x74, 0x68, 0x72, 0x65, 0x61
        /*009d*/ 	.byte	0x64, 0x49, 0x64, 0x78, 0x2e, 0x78, 0x29, 0x20, 0x2f, 0x20, 0x33, 0x32, 0x29, 0x20, 0x25, 0x20
        /*00ad*/ 	.byte	0x34, 0x29, 0x20, 0x3d, 0x3d, 0x20, 0x28, 0x28, 0x28, 0x74, 0x6d, 0x65, 0x6d, 0x5f, 0x61, 0x64
        /*00bd*/ 	.byte	0x64, 0x72, 0x20, 0x3e, 0x3e, 0x20, 0x31, 0x36, 0x29, 0x20, 0x2f, 0x20, 0x33, 0x32, 0x29, 0x20
        /*00cd*/ 	.byte	0x25, 0x20, 0x34, 0x29, 0x00
	.type		__unnamed_1,@object
	.size		__unnamed_1,(__unnamed_2 - __unnamed_1)
__unnamed_1:
        /*00d2*/ 	.byte	0x61, 0x75, 0x74, 0x6f, 0x20, 0x63, 0x75, 0x74, 0x65, 0x3a, 0x3a, 0x61, 0x73, 0x5f, 0x70, 0x6f
        /* <DEDUP_REMOVED lines=24> */
        /*0262*/ 	.byte	0x3e, 0x3e, 0x3e, 0x5d, 0x00
	.type		__unnamed_2,@object
	.size		__unnamed_2,(.L_2 - __unnamed_2)
__unnamed_2:
        /* <DEDUP_REMOVED lines=46> */
.L_2:


//--------------------- .nv.shared._ZN7cutlass13device_kernelINS_4conv6kernel13ConvUniversalINS1_16ConvProblemShapeILNS1_8OperatorE0ELi2EEENS1_10collective14CollectiveConvINS1_47MainloopSm100TmaUmmaWarpSpecializedImplicitGemmILS5_0ELi26ELi2ELi1ELi2EN4cute5tupleIJNSA_1CILi1EEESD_SD_EEEEENSB_IJNSC_ILi64EEESG_NSB_IJNSC_ILi32EEEEEEEEENS_6half_tESK_NSA_8TiledMMAINSA_8MMA_AtomIJNSA_20SM100_MMA_F16BF16_SSISK_SK_fLi64ELi64ELNSA_4UMMA5MajorE0ELSP_0ELNSO_7ScaleInE0ELSQ_0EEEEEENSA_6LayoutISE_NSB_IJNSC_ILi0EEESU_SU_EEEEENSB_IJNSA_10UnderscoreESX_SX_EEEEENS7_6detail27Sm100ImplicitGemmTileTraitsINSA_20SM90_TMA_LOAD_IM2COLENSA_14ComposedLayoutINSA_7SwizzleILi2ELi4ELi3EEENSA_18smem_ptr_flag_bitsILi16EEENST_INSB_IJNSC_ILi8EEESH_EEENSB_IJSH_SD_EEEEEEEvEENS11_INSA_13SM90_TMA_LOADES1C_vEEEENS_8epilogue10collective18CollectiveEpilogueINS1H_23Sm100TmaWarpSpecializedILi3ELi2ELi16ELb1ELb0EEEJSJ_NSB_IJNST_ISG_SD_EENST_ISH_SD_EEEEESK_NSB_IJNSB_IJlllEEESD_SU_EEESK_S1Q_NS1H_6fusion15FusionCallbacksIS1L_NS1R_17LinearCombinationISK_fSK_fLNS_15FloatRoundStyleE2EEESJ_S1O_JEEENSA_5SM1004TMEM4LOAD26SM100_TMEM_LOAD_16dp256b4xES12_S1C_NSA_17SM75_U32x4_LDSM_NENSA_21SM90_TMA_STORE_IM2COLES1C_NSA_17SM90_U32x4_STSM_NENSA_39AutoVectorizingCopyWithAssumedAlignmentILi128EEEEEEvvEEEEvNT_6ParamsE --------------------------
	.section	.nv.shared._ZN7cutlass13device_kernelINS_4conv6kernel13ConvUniversalINS1_16ConvProblemShapeILNS1_8OperatorE0ELi2EEENS1_10collective14CollectiveConvINS1_47MainloopSm100TmaUmmaWarpSpecializedImplicitGemmILS5_0ELi26ELi2ELi1ELi2EN4cute5tupleIJNSA_1CILi1EEESD_SD_EEEEENSB_IJNSC_ILi64EEESG_NSB_IJNSC_ILi32EEEEEEEEENS_6half_tESK_NSA_8TiledMMAINSA_8MMA_AtomIJNSA_20SM100_MMA_F16BF16_SSISK_SK_fLi64ELi64ELNSA_4UMMA5MajorE0ELSP_0ELNSO_7ScaleInE0ELSQ_0EEEEEENSA_6LayoutISE_NSB_IJNSC_ILi0EEESU_SU_EEEEENSB_IJNSA_10UnderscoreESX_SX_EEEEENS7_6detail27Sm100ImplicitGemmTileTraitsINSA_20SM90_TMA_LOAD_IM2COLENSA_14ComposedLayoutINSA_7SwizzleILi2ELi4ELi3EEENSA_18smem_ptr_flag_bitsILi16EEENST_INSB_IJNSC_ILi8EEESH_EEENSB_IJSH_SD_EEEEEEEvEENS11_INSA_13SM90_TMA_LOADES1C_vEEEENS_8epilogue10collective18CollectiveEpilogueINS1H_23Sm100TmaWarpSpecializedILi3ELi2ELi16ELb1ELb0EEEJSJ_NSB_IJNST_ISG_SD_EENST_ISH_SD_EEEEESK_NSB_IJNSB_IJlllEEESD_SU_EEESK_S1Q_NS1H_6fusion15FusionCallbacksIS1L_NS1R_17LinearCombinationISK_fSK_fLNS_15FloatRoundStyleE2EEESJ_S1O_JEEENSA_5SM1004TMEM4LOAD26SM100_TMEM_LOAD_16dp256b4xES12_S1C_NSA_17SM75_U32x4_LDSM_NENSA_21SM90_TMA_STORE_IM2COLES1C_NSA_17SM90_U32x4_STSM_NENSA_39AutoVectorizingCopyWithAssumedAlignmentILi128EEEEEEvvEEEEvNT_6ParamsE,"aw",@nobits
	.sectionflags	@""
	.align	16
	.zero		1024


//--------------------- .nv.shared.reserved.0     --------------------------
	.section	.nv.shared.reserved.0,"aw",@nobits
	.weak		__nv_reservedSMEM_offset_0_alias
	.size		__nv_reservedSMEM_offset_0_alias, 0, 64
	.other		__nv_reservedSMEM_offset_0_alias,@"STO_CUDA_RESERVED_SHARED STV_DEFAULT"
__nv_reservedSMEM_offset_0_alias:
	.zero		0
.nv.shared.reserved.0:
	.zero		64
	.weak		__nv_reservedSMEM_tcgen05_partition
	.type		__nv_reservedSMEM_tcgen05_partition,@object
	.size		__nv_reservedSMEM_tcgen05_partition,(.L_0 - __nv_reservedSMEM_tcgen05_partition)
__nv_reservedSMEM_tcgen05_partition:
	.zero		32
.L_0:


//--------------------- .nv.global                --------------------------
	.section	.nv.global,"aw",@nobits
.nv.global:
	.type		_ZN39_INTERNAL_f402e2d9_4_k_cu_3a65504e_30244cute1_E,@object
	.size		_ZN39_INTERNAL_f402e2d9_4_k_cu_3a65504e_30244cute1_E,(_ZN39_INTERNAL_f402e2d9_4_k_cu_3a65504e_30244cuda3std3__45__cpo6cbeginE - _ZN39_INTERNAL_f402e2d9_4_k_cu_3a65504e_30244cute1_E)
_ZN39_INTERNAL_f402e2d9_4_k_cu_3a65504e_30244cute1_E:
	.zero		1
	.type		_ZN39_INTERNAL_f402e2d9_4_k_cu_3a65504e_30244cuda3std3__45__cpo6cbeginE,@object
	.size		_ZN39_INTERNAL_f402e2d9_4_k_cu_3a65504e_30244cuda3std3__45__cpo6cbeginE,(_ZN39_INTERNAL_f402e2d9_4_k_cu_3a65504e_30244cuda3std3__48in_placeE - _ZN39_INTERNAL_f402e2d9_4_k_cu_3a65504e_30244cuda3std3__45__cpo6cbeginE)
_ZN39_INTERNAL_f402e2d9_4_k_cu_3a65504e_30244cuda3std3__45__cpo6cbeginE:
	.zero		1
	.type		_ZN39_INTERNAL_f402e2d9_4_k_cu_3a65504e_30244cuda3std3__48in_placeE,@object
	.size		_ZN39_INTERNAL_f402e2d9_4_k_cu_3a65504e_30244cuda3std3__48in_placeE,(_ZN39_INTERNAL_f402e2d9_4_k_cu_3a65504e_30244cuda3std6ranges3__45__cpo9iter_moveE - _ZN39_INTERNAL_f402e2d9_4_k_cu_3a65504e_30244cuda3std3__48in_placeE)
_ZN39_INTERNAL_f402e2d9_4_k_cu_3a65504e_30244cuda3std3__48in_placeE:
	.zero		1
	.type		_ZN39_INTERNAL_f402e2d9_4_k_cu_3a65504e_30244cuda3std6ranges3__45__cpo9iter_moveE,@object
	.size		_ZN39_INTERNAL_f402e2d9_4_k_cu_3a65504e_30244cuda3std6ranges3__45__cpo9iter_moveE,(_ZN39_INTERNAL_f402e2d9_4_k_cu_3a65504e_30244cuda3std3__45__cpo5beginE - _ZN39_INTERNAL_f402e2d9_4_k_cu_3a65504e_30244cuda3std6ranges3__45__cpo9iter_moveE)
_ZN39_INTERNAL_f402e2d9_4_k_cu_3a65504e_30244cuda3std6ranges3__45__cpo9iter_moveE:
	.zero		1
	.type		_ZN39_INTERNAL_f402e2d9_4_k_cu_3a65504e_30244cuda3std3__45__cpo5beginE,@object
	.size		_ZN39_INTERNAL_f402e2d9_4_k_cu_3a65504e_30244cuda3std3__45__cpo5beginE,(_ZN39_INTERNAL_f402e2d9_4_k_cu_3a65504e_30244cuda3std3__441_GLOBAL__N__f402e2d9_4_k_cu_3a65504e_30246ignoreE - _ZN39_INTERNAL_f402e2d9_4_k_cu_3a65504e_30244cuda3std3__45__cpo5beginE)
_ZN39_INTERNAL_f402e2d9_4_k_cu_3a65504e_30244cuda3std3__45__cpo5beginE:
	.zero		1
	.type		_ZN39_INTERNAL_f402e2d9_4_k_cu_3a65504e_30244cuda3std3__441_GLOBAL__N__f402e2d9_4_k_cu_3a65504e_30246ignoreE,@object
	.size		_ZN39_INTERNAL_f402e2d9_4_k_cu_3a65504e_30244cuda3std3__441_GLOBAL__N__f402e2d9_4_k_cu_3a65504e_30246ignoreE,(_ZN39_INTERNAL_f402e2d9_4_k_cu_3a65504e_30244cute7productE - _ZN39_INTERNAL_f402e2d9_4_k_cu_3a65504e_30244cuda3std3__441_GLOBAL__N__f402e2d9_4_k_cu_3a65504e_30246ignoreE)
_ZN39_INTERNAL_f402e2d9_4_k_cu_3a65504e_30244cuda3std3__441_GLOBAL__N__f402e2d9_4_k_cu_3a65504e_30246ignoreE:
	.zero		1
	.type		_ZN39_INTERNAL_f402e2d9_4_k_cu_3a65504e_30244cute7productE,@object
	.size		_ZN39_INTERNAL_f402e2d9_4_k_cu_3a65504e_30244cute7productE,(_ZN39_INTERNAL_f402e2d9_4_k_cu_3a65504e_30244cuda3std3__45__cpo3endE - _ZN39_INTERNAL_f402e2d9_4_k_cu_3a65504e_30244cute7productE)
_ZN39_INTERNAL_f402e2d9_4_k_cu_3a65504e_30244cute7productE:
	.zero		1
	.type		_ZN39_INTERNAL_f402e2d9_4_k_cu_3a65504e_30244cuda3std3__45__cpo3endE,@object
	.size		_ZN39_INTERNAL_f402e2d9_4_k_cu_3a65504e_30244cuda3std3__45__cpo3endE,(_ZN39_INTERNAL_f402e2d9_4_k_cu_3a65504e_30244cuda3std3__419piecewise_constructE - _ZN39_INTERNAL_f402e2d9_4_k_cu_3a65504e_30244cuda3std3__45__cpo3endE)
_ZN39_INTERNAL_f402e2d9_4_k_cu_3a65504e_30244cuda3std3__45__cpo3endE:
	.zero		1
	.type		_ZN39_INTERNAL_f402e2d9_4_k_cu_3a65504e_30244cuda3std3__419piecewise_constructE,@object
	.size		_ZN39_INTERNAL_f402e2d9_4_k_cu_3a65504e_30244cuda3std3__419piecewise_constructE,(_ZN39_INTERNAL_f402e2d9_4_k_cu_3a65504e_30244cuda3std3__45__cpo4cendE - _ZN39_INTERNAL_f402e2d9_4_k_cu_3a65504e_30244cuda3std3__419piecewise_constructE)
_ZN39_INTERNAL_f402e2d9_4_k_cu_3a65504e_30244cuda3std3__419piecewise_constructE:
	.zero		1
	.type		_ZN39_INTERNAL_f402e2d9_4_k_cu_3a65504e_30244cuda3std3__45__cpo4cendE,@object
	.size		_ZN39_INTERNAL_f402e2d9_4_k_cu_3a65504e_30244cuda3std3__45__cpo4cendE,(_ZN39_INTERNAL_f402e2d9_4_k_cu_3a65504e_30244cuda3std6ranges3__45__cpo4swapE - _ZN39_INTERNAL_f402e2d9_4_k_cu_3a65504e_30244cuda3std3__45__cpo4cendE)
_ZN39_INTERNAL_f402e2d9_4_k_cu_3a65504e_30244cuda3std3__45__cpo4cendE:
	.zero		1
	.type		_ZN39_INTERNAL_f402e2d9_4_k_cu_3a65504e_30244cuda3std6ranges3__45__cpo4swapE,@object
	.size		_ZN39_INTERNAL_f402e2d9_4_k_cu_3a65504e_30244cuda3std6ranges3__45__cpo4swapE,(.L_10 - _ZN39_INTERNAL_f402e2d9_4_k_cu_3a65504e_30244cuda3std6ranges3__45__cpo4swapE)
_ZN39_INTERNAL_f402e2d9_4_k_cu_3a65504e_30244cuda3std6ranges3__45__cpo4swapE:
	.zero		1
.L_10:


//--------------------- .nv.constant0._ZN7cutlass13device_kernelINS_4conv6kernel13ConvUniversalINS1_16ConvProblemShapeILNS1_8OperatorE0ELi2EEENS1_10collective14CollectiveConvINS1_47MainloopSm100TmaUmmaWarpSpecializedImplicitGemmILS5_0ELi26ELi2ELi1ELi2EN4cute5tupleIJNSA_1CILi1EEESD_SD_EEEEENSB_IJNSC_ILi64EEESG_NSB_IJNSC_ILi32EEEEEEEEENS_6half_tESK_NSA_8TiledMMAINSA_8MMA_AtomIJNSA_20SM100_MMA_F16BF16_SSISK_SK_fLi64ELi64ELNSA_4UMMA5MajorE0ELSP_0ELNSO_7ScaleInE0ELSQ_0EEEEEENSA_6LayoutISE_NSB_IJNSC_ILi0EEESU_SU_EEEEENSB_IJNSA_10UnderscoreESX_SX_EEEEENS7_6detail27Sm100ImplicitGemmTileTraitsINSA_20SM90_TMA_LOAD_IM2COLENSA_14ComposedLayoutINSA_7SwizzleILi2ELi4ELi3EEENSA_18smem_ptr_flag_bitsILi16EEENST_INSB_IJNSC_ILi8EEESH_EEENSB_IJSH_SD_EEEEEEEvEENS11_INSA_13SM90_TMA_LOADES1C_vEEEENS_8epilogue10collective18CollectiveEpilogueINS1H_23Sm100TmaWarpSpecializedILi3ELi2ELi16ELb1ELb0EEEJSJ_NSB_IJNST_ISG_SD_EENST_ISH_SD_EEEEESK_NSB_IJNSB_IJlllEEESD_SU_EEESK_S1Q_NS1H_6fusion15FusionCallbacksIS1L_NS1R_17LinearCombinationISK_fSK_fLNS_15FloatRoundStyleE2EEESJ_S1O_JEEENSA_5SM1004TMEM4LOAD26SM100_TMEM_LOAD_16dp256b4xES12_S1C_NSA_17SM75_U32x4_LDSM_NENSA_21SM90_TMA_STORE_IM2COLES1C_NSA_17SM90_U32x4_STSM_NENSA_39AutoVectorizingCopyWithAssumedAlignmentILi128EEEEEEvvEEEEvNT_6ParamsE --------------------------
	.section	.nv.constant0._ZN7cutlass13device_kernelINS_4conv6kernel13ConvUniversalINS1_16ConvProblemShapeILNS1_8OperatorE0ELi2EEENS1_10collective14CollectiveConvINS1_47MainloopSm100TmaUmmaWarpSpecializedImplicitGemmILS5_0ELi26ELi2ELi1ELi2EN4cute5tupleIJNSA_1CILi1EEESD_SD_EEEEENSB_IJNSC_ILi64EEESG_NSB_IJNSC_ILi32EEEEEEEEENS_6half_tESK_NSA_8TiledMMAINSA_8MMA_AtomIJNSA_20SM100_MMA_F16BF16_SSISK_SK_fLi64ELi64ELNSA_4UMMA5MajorE0ELSP_0ELNSO_7ScaleInE0ELSQ_0EEEEEENSA_6LayoutISE_NSB_IJNSC_ILi0EEESU_SU_EEEEENSB_IJNSA_10UnderscoreESX_SX_EEEEENS7_6detail27Sm100ImplicitGemmTileTraitsINSA_20SM90_TMA_LOAD_IM2COLENSA_14ComposedLayoutINSA_7SwizzleILi2ELi4ELi3EEENSA_18smem_ptr_flag_bitsILi16EEENST_INSB_IJNSC_ILi8EEESH_EEENSB_IJSH_SD_EEEEEEEvEENS11_INSA_13SM90_TMA_LOADES1C_vEEEENS_8epilogue10collective18CollectiveEpilogueINS1H_23Sm100TmaWarpSpecializedILi3ELi2ELi16ELb1ELb0EEEJSJ_NSB_IJNST_ISG_SD_EENST_ISH_SD_EEEEESK_NSB_IJNSB_IJlllEEESD_SU_EEESK_S1Q_NS1H_6fusion15FusionCallbacksIS1L_NS1R_17LinearCombinationISK_fSK_fLNS_15FloatRoundStyleE2EEESJ_S1O_JEEENSA_5SM1004TMEM4LOAD26SM100_TMEM_LOAD_16dp256b4xES12_S1C_NSA_17SM75_U32x4_LDSM_NENSA_21SM90_TMA_STORE_IM2COLES1C_NSA_17SM90_U32x4_STSM_NENSA_39AutoVectorizingCopyWithAssumedAlignmentILi128EEEEEEvvEEEEvNT_6ParamsE,"a",@progbits
	.sectionflags	@""
	.align	4
.nv.constant0._ZN7cutlass13device_kernelINS_4conv6kernel13ConvUniversalINS1_16ConvProblemShapeILNS1_8OperatorE0ELi2EEENS1_10collective14CollectiveConvINS1_47MainloopSm100TmaUmmaWarpSpecializedImplicitGemmILS5_0ELi26ELi2ELi1ELi2EN4cute5tupleIJNSA_1CILi1EEESD_SD_EEEEENSB_IJNSC_ILi64EEESG_NSB_IJNSC_ILi32EEEEEEEEENS_6half_tESK_NSA_8TiledMMAINSA_8MMA_AtomIJNSA_20SM100_MMA_F16BF16_SSISK_SK_fLi64ELi64ELNSA_4UMMA5MajorE0ELSP_0ELNSO_7ScaleInE0ELSQ_0EEEEEENSA_6LayoutISE_NSB_IJNSC_ILi0EEESU_SU_EEEEENSB_IJNSA_10UnderscoreESX_SX_EEEEENS7_6detail27Sm100ImplicitGemmTileTraitsINSA_20SM90_TMA_LOAD_IM2COLENSA_14ComposedLayoutINSA_7SwizzleILi2ELi4ELi3EEENSA_18smem_ptr_flag_bitsILi16EEENST_INSB_IJNSC_ILi8EEESH_EEENSB_IJSH_SD_EEEEEEEvEENS11_INSA_13SM90_TMA_LOADES1C_vEEEENS_8epilogue10collective18CollectiveEpilogueINS1H_23Sm100TmaWarpSpecializedILi3ELi2ELi16ELb1ELb0EEEJSJ_NSB_IJNST_ISG_SD_EENST_ISH_SD_EEEEESK_NSB_IJNSB_IJlllEEESD_SU_EEESK_S1Q_NS1H_6fusion15FusionCallbacksIS1L_NS1R_17LinearCombinationISK_fSK_fLNS_15FloatRoundStyleE2EEESJ_S1O_JEEENSA_5SM1004TMEM4LOAD26SM100_TMEM_LOAD_16dp256b4xES12_S1C_NSA_17SM75_U32x4_LDSM_NENSA_21SM90_TMA_STORE_IM2COLES1C_NSA_17SM90_U32x4_STSM_NENSA_39AutoVectorizingCopyWithAssumedAlignmentILi128EEEEEEvvEEEEvNT_6ParamsE:
	.zero		2944


//--------------------- SYMBOLS --------------------------

	.type		.nv.reservedSmem.offset0,@object
	.size		.nv.reservedSmem.offset0,0x4
	.type		.nv.reservedSmem.cap,@object
	.size		.nv.reservedSmem.cap,0x4
	.type		__assertfail,@function
